//
// Generated by NVIDIA NVVM Compiler
//
// Compiler Build ID: CL-36424714
// Cuda compilation tools, release 13.0, V13.0.88
// Based on NVVM 20.0.0
//

.version 9.0
.target sm_100
.address_size 64

	// .globl	_Z23attention_fwd_bf16_wmmaPK13__nv_bfloat16S1_S1_PS_iiiiif
.extern .shared .align 16 .b8 smem_raw[];
.extern .shared .align 16 .b8 s_scores[];

.visible .entry _Z23attention_fwd_bf16_wmmaPK13__nv_bfloat16S1_S1_PS_iiiiif(
	.param .u64 .ptr .align 1 _Z23attention_fwd_bf16_wmmaPK13__nv_bfloat16S1_S1_PS_iiiiif_param_0,
	.param .u64 .ptr .align 1 _Z23attention_fwd_bf16_wmmaPK13__nv_bfloat16S1_S1_PS_iiiiif_param_1,
	.param .u64 .ptr .align 1 _Z23attention_fwd_bf16_wmmaPK13__nv_bfloat16S1_S1_PS_iiiiif_param_2,
	.param .u64 .ptr .align 1 _Z23attention_fwd_bf16_wmmaPK13__nv_bfloat16S1_S1_PS_iiiiif_param_3,
	.param .u32 _Z23attention_fwd_bf16_wmmaPK13__nv_bfloat16S1_S1_PS_iiiiif_param_4,
	.param .u32 _Z23attention_fwd_bf16_wmmaPK13__nv_bfloat16S1_S1_PS_iiiiif_param_5,
	.param .u32 _Z23attention_fwd_bf16_wmmaPK13__nv_bfloat16S1_S1_PS_iiiiif_param_6,
	.param .u32 _Z23attention_fwd_bf16_wmmaPK13__nv_bfloat16S1_S1_PS_iiiiif_param_7,
	.param .u32 _Z23attention_fwd_bf16_wmmaPK13__nv_bfloat16S1_S1_PS_iiiiif_param_8,
	.param .f32 _Z23attention_fwd_bf16_wmmaPK13__nv_bfloat16S1_S1_PS_iiiiif_param_9
)
{
	.local .align 16 .b8 	__local_depot0[192];
	.reg .b64 	%SP;
	.reg .b64 	%SPL;
	.reg .pred 	%p<133>;
	.reg .b16 	%rs<54>;
	.reg .b32 	%r<408>;
	.reg .b32 	%f<423>;
	.reg .b64 	%rd<110>;

	mov.u64 	%SPL, __local_depot0;
	ld.param.u64 	%rd9, [_Z23attention_fwd_bf16_wmmaPK13__nv_bfloat16S1_S1_PS_iiiiif_param_0];
	ld.param.u64 	%rd10, [_Z23attention_fwd_bf16_wmmaPK13__nv_bfloat16S1_S1_PS_iiiiif_param_1];
	ld.param.u64 	%rd12, [_Z23attention_fwd_bf16_wmmaPK13__nv_bfloat16S1_S1_PS_iiiiif_param_2];
	ld.param.u32 	%r151, [_Z23attention_fwd_bf16_wmmaPK13__nv_bfloat16S1_S1_PS_iiiiif_param_6];
	ld.param.u32 	%r152, [_Z23attention_fwd_bf16_wmmaPK13__nv_bfloat16S1_S1_PS_iiiiif_param_7];
	ld.param.u32 	%r153, [_Z23attention_fwd_bf16_wmmaPK13__nv_bfloat16S1_S1_PS_iiiiif_param_8];
	cvta.to.global.u64 	%rd1, %rd12;
	add.u64 	%rd2, %SPL, 0;
	add.u64 	%rd3, %SPL, 64;
	add.u64 	%rd4, %SPL, 128;
	mov.u32 	%r154, %ctaid.x;
	shl.b32 	%r1, %r154, 4;
	setp.ge.s32 	%p2, %r1, %r151;
	@%p2 bra 	$L__BB0_61;
	mov.u32 	%r156, %ctaid.y;
	mov.u32 	%r407, %tid.x;
	shl.b32 	%r3, %r153, 4;
	mul.lo.s32 	%r157, %r153, %r151;
	mul.lo.s32 	%r4, %r157, %r156;
	mul.lo.s32 	%r158, %r153, %r152;
	mul.lo.s32 	%r5, %r158, %r156;
	mov.u32 	%r6, %ntid.x;
	cvta.to.global.u64 	%rd5, %rd9;
	mov.b32 	%r369, 0;
$L__BB0_2:
	add.s32 	%r8, %r369, %r1;
	setp.lt.s32 	%p3, %r8, %r151;
	@%p3 bra 	$L__BB0_6;
	setp.ge.s32 	%p4, %r407, %r153;
	@%p4 bra 	$L__BB0_9;
	mov.f32 	%f138, 0f00000000;
	// begin inline asm
	{  cvt.rn.bf16.f32 %rs19, %f138;}

	// end inline asm
	mul.lo.s32 	%r9, %r369, %r153;
	mov.u32 	%r371, %r407;
$L__BB0_5:
	add.s32 	%r159, %r371, %r9;
	shl.b32 	%r160, %r159, 1;
	mov.u32 	%r161, smem_raw;
	add.s32 	%r162, %r161, %r160;
	st.shared.u16 	[%r162], %rs19;
	add.s32 	%r371, %r371, %r6;
	setp.lt.s32 	%p5, %r371, %r153;
	@%p5 bra 	$L__BB0_5;
	bra.uni 	$L__BB0_9;
$L__BB0_6:
	setp.ge.s32 	%p6, %r407, %r153;
	@%p6 bra 	$L__BB0_9;
	mul.lo.s32 	%r10, %r369, %r153;
	mad.lo.s32 	%r11, %r8, %r153, %r4;
	mov.u32 	%r370, %r407;
$L__BB0_8:
	add.s32 	%r163, %r370, %r10;
	shl.b32 	%r164, %r163, 1;
	mov.u32 	%r165, smem_raw;
	add.s32 	%r166, %r165, %r164;
	add.s32 	%r167, %r11, %r370;
	mul.wide.s32 	%rd16, %r167, 2;
	add.s64 	%rd17, %rd5, %rd16;
	ld.global.nc.u16 	%rs20, [%rd17];
	st.shared.u16 	[%r166], %rs20;
	add.s32 	%r370, %r370, %r6;
	setp.lt.s32 	%p7, %r370, %r153;
	@%p7 bra 	$L__BB0_8;
$L__BB0_9:
	add.s32 	%r369, %r369, 1;
	setp.ne.s32 	%p8, %r369, 16;
	@%p8 bra 	$L__BB0_2;
	setp.ge.s32 	%p9, %r407, %r153;
	bar.sync 	0;
	mov.f32 	%f139, 0fFF800000;
	st.local.v4.f32 	[%rd2], {%f139, %f139, %f139, %f139};
	mov.f32 	%f140, 0f00000000;
	st.local.v4.f32 	[%rd3], {%f140, %f140, %f140, %f140};
	st.local.v4.f32 	[%rd2+16], {%f139, %f139, %f139, %f139};
	st.local.v4.f32 	[%rd3+16], {%f140, %f140, %f140, %f140};
	st.local.v4.f32 	[%rd2+32], {%f139, %f139, %f139, %f139};
	st.local.v4.f32 	[%rd3+32], {%f140, %f140, %f140, %f140};
	st.local.v4.f32 	[%rd2+48], {%f139, %f139, %f139, %f139};
	st.local.v4.f32 	[%rd3+48], {%f140, %f140, %f140, %f140};
	@%p9 bra 	$L__BB0_12;
	mov.f32 	%f141, 0f00000000;
	st.local.v4.f32 	[%rd4], {%f141, %f141, %f141, %f141};
	st.local.v4.f32 	[%rd4+16], {%f141, %f141, %f141, %f141};
	st.local.v4.f32 	[%rd4+32], {%f141, %f141, %f141, %f141};
	st.local.v4.f32 	[%rd4+48], {%f141, %f141, %f141, %f141};
$L__BB0_12:
	setp.gt.s32 	%p10, %r152, 0;
	@%p10 bra 	$L__BB0_62;
$L__BB0_13:
	ld.param.u64 	%rd109, [_Z23attention_fwd_bf16_wmmaPK13__nv_bfloat16S1_S1_PS_iiiiif_param_3];
	cvta.to.global.u64 	%rd7, %rd109;
	setp.lt.s32 	%p71, %r407, %r153;
	@%p71 bra 	$L__BB0_14;
	bra.uni 	$L__BB0_16;
$L__BB0_14:
	mov.f32 	%f341, 0f00000000;
	// begin inline asm
	{  cvt.rn.bf16.f32 %rs38, %f341;}

	// end inline asm
	mad.lo.s32 	%r88, %r1, %r153, %r4;
	mov.u32 	%r392, %r407;
$L__BB0_15:
	add.s32 	%r353, %r88, %r392;
	mul.wide.s32 	%rd77, %r353, 2;
	add.s64 	%rd78, %rd7, %rd77;
	st.global.u16 	[%rd78], %rs38;
	add.s32 	%r392, %r392, %r6;
	setp.lt.s32 	%p72, %r392, %r153;
	@%p72 bra 	$L__BB0_15;
$L__BB0_16:
	setp.ge.s32 	%p73, %r407, %r153;
	add.s32 	%r91, %r1, 1;
	setp.ge.s32 	%p74, %r91, %r151;
	or.pred  	%p75, %p74, %p73;
	@%p75 bra 	$L__BB0_19;
	mov.f32 	%f342, 0f00000000;
	// begin inline asm
	{  cvt.rn.bf16.f32 %rs39, %f342;}

	// end inline asm
	mad.lo.s32 	%r92, %r91, %r153, %r4;
	mov.u32 	%r393, %r407;
$L__BB0_18:
	add.s32 	%r354, %r92, %r393;
	mul.wide.s32 	%rd79, %r354, 2;
	add.s64 	%rd80, %rd7, %rd79;
	st.global.u16 	[%rd80], %rs39;
	add.s32 	%r393, %r393, %r6;
	setp.lt.s32 	%p76, %r393, %r153;
	@%p76 bra 	$L__BB0_18;
$L__BB0_19:
	setp.ge.s32 	%p77, %r407, %r153;
	add.s32 	%r95, %r1, 2;
	setp.ge.s32 	%p78, %r95, %r151;
	or.pred  	%p79, %p78, %p77;
	@%p79 bra 	$L__BB0_22;
	mov.f32 	%f343, 0f00000000;
	// begin inline asm
	{  cvt.rn.bf16.f32 %rs40, %f343;}

	// end inline asm
	mad.lo.s32 	%r96, %r95, %r153, %r4;
	mov.u32 	%r394, %r407;
$L__BB0_21:
	add.s32 	%r355, %r96, %r394;
	mul.wide.s32 	%rd81, %r355, 2;
	add.s64 	%rd82, %rd7, %rd81;
	st.global.u16 	[%rd82], %rs40;
	add.s32 	%r394, %r394, %r6;
	setp.lt.s32 	%p80, %r394, %r153;
	@%p80 bra 	$L__BB0_21;
$L__BB0_22:
	setp.ge.s32 	%p81, %r407, %r153;
	add.s32 	%r99, %r1, 3;
	setp.ge.s32 	%p82, %r99, %r151;
	or.pred  	%p83, %p82, %p81;
	@%p83 bra 	$L__BB0_25;
	mov.f32 	%f344, 0f00000000;
	// begin inline asm
	{  cvt.rn.bf16.f32 %rs41, %f344;}

	// end inline asm
	mad.lo.s32 	%r100, %r99, %r153, %r4;
	mov.u32 	%r395, %r407;
$L__BB0_24:
	add.s32 	%r356, %r100, %r395;
	mul.wide.s32 	%rd83, %r356, 2;
	add.s64 	%rd84, %rd7, %rd83;
	st.global.u16 	[%rd84], %rs41;
	add.s32 	%r395, %r395, %r6;
	setp.lt.s32 	%p84, %r395, %r153;
	@%p84 bra 	$L__BB0_24;
$L__BB0_25:
	setp.ge.s32 	%p85, %r407, %r153;
	add.s32 	%r103, %r1, 4;
	setp.ge.s32 	%p86, %r103, %r151;
	or.pred  	%p87, %p86, %p85;
	@%p87 bra 	$L__BB0_28;
	mov.f32 	%f345, 0f00000000;
	// begin inline asm
	{  cvt.rn.bf16.f32 %rs42, %f345;}

	// end inline asm
	mad.lo.s32 	%r104, %r103, %r153, %r4;
	mov.u32 	%r396, %r407;
$L__BB0_27:
	add.s32 	%r357, %r104, %r396;
	mul.wide.s32 	%rd85, %r357, 2;
	add.s64 	%rd86, %rd7, %rd85;
	st.global.u16 	[%rd86], %rs42;
	add.s32 	%r396, %r396, %r6;
	setp.lt.s32 	%p88, %r396, %r153;
	@%p88 bra 	$L__BB0_27;
$L__BB0_28:
	setp.ge.s32 	%p89, %r407, %r153;
	add.s32 	%r107, %r1, 5;
	setp.ge.s32 	%p90, %r107, %r151;
	or.pred  	%p91, %p90, %p89;
	@%p91 bra 	$L__BB0_31;
	mov.f32 	%f346, 0f00000000;
	// begin inline asm
	{  cvt.rn.bf16.f32 %rs43, %f346;}

	// end inline asm
	mad.lo.s32 	%r108, %r107, %r153, %r4;
	mov.u32 	%r397, %r407;
$L__BB0_30:
	add.s32 	%r358, %r108, %r397;
	mul.wide.s32 	%rd87, %r358, 2;
	add.s64 	%rd88, %rd7, %rd87;
	st.global.u16 	[%rd88], %rs43;
	add.s32 	%r397, %r397, %r6;
	setp.lt.s32 	%p92, %r397, %r153;
	@%p92 bra 	$L__BB0_30;
$L__BB0_31:
	setp.ge.s32 	%p93, %r407, %r153;
	add.s32 	%r111, %r1, 6;
	setp.ge.s32 	%p94, %r111, %r151;
	or.pred  	%p95, %p94, %p93;
	@%p95 bra 	$L__BB0_34;
	mov.f32 	%f347, 0f00000000;
	// begin inline asm
	{  cvt.rn.bf16.f32 %rs44, %f347;}

	// end inline asm
	mad.lo.s32 	%r112, %r111, %r153, %r4;
	mov.u32 	%r398, %r407;
$L__BB0_33:
	add.s32 	%r359, %r112, %r398;
	mul.wide.s32 	%rd89, %r359, 2;
	add.s64 	%rd90, %rd7, %rd89;
	st.global.u16 	[%rd90], %rs44;
	add.s32 	%r398, %r398, %r6;
	setp.lt.s32 	%p96, %r398, %r153;
	@%p96 bra 	$L__BB0_33;
$L__BB0_34:
	setp.ge.s32 	%p97, %r407, %r153;
	add.s32 	%r115, %r1, 7;
	setp.ge.s32 	%p98, %r115, %r151;
	or.pred  	%p99, %p98, %p97;
	@%p99 bra 	$L__BB0_37;
	mov.f32 	%f348, 0f00000000;
	// begin inline asm
	{  cvt.rn.bf16.f32 %rs45, %f348;}

	// end inline asm
	mad.lo.s32 	%r116, %r115, %r153, %r4;
	mov.u32 	%r399, %r407;
$L__BB0_36:
	add.s32 	%r360, %r116, %r399;
	mul.wide.s32 	%rd91, %r360, 2;
	add.s64 	%rd92, %rd7, %rd91;
	st.global.u16 	[%rd92], %rs45;
	add.s32 	%r399, %r399, %r6;
	setp.lt.s32 	%p100, %r399, %r153;
	@%p100 bra 	$L__BB0_36;
$L__BB0_37:
	setp.ge.s32 	%p101, %r407, %r153;
	add.s32 	%r119, %r1, 8;
	setp.ge.s32 	%p102, %r119, %r151;
	or.pred  	%p103, %p102, %p101;
	@%p103 bra 	$L__BB0_40;
	mov.f32 	%f349, 0f00000000;
	// begin inline asm
	{  cvt.rn.bf16.f32 %rs46, %f349;}

	// end inline asm
	mad.lo.s32 	%r120, %r119, %r153, %r4;
	mov.u32 	%r400, %r407;
$L__BB0_39:
	add.s32 	%r361, %r120, %r400;
	mul.wide.s32 	%rd93, %r361, 2;
	add.s64 	%rd94, %rd7, %rd93;
	st.global.u16 	[%rd94], %rs46;
	add.s32 	%r400, %r400, %r6;
	setp.lt.s32 	%p104, %r400, %r153;
	@%p104 bra 	$L__BB0_39;
$L__BB0_40:
	setp.ge.s32 	%p105, %r407, %r153;
	add.s32 	%r123, %r1, 9;
	setp.ge.s32 	%p106, %r123, %r151;
	or.pred  	%p107, %p106, %p105;
	@%p107 bra 	$L__BB0_43;
	mov.f32 	%f350, 0f00000000;
	// begin inline asm
	{  cvt.rn.bf16.f32 %rs47, %f350;}

	// end inline asm
	mad.lo.s32 	%r124, %r123, %r153, %r4;
	mov.u32 	%r401, %r407;
$L__BB0_42:
	add.s32 	%r362, %r124, %r401;
	mul.wide.s32 	%rd95, %r362, 2;
	add.s64 	%rd96, %rd7, %rd95;
	st.global.u16 	[%rd96], %rs47;
	add.s32 	%r401, %r401, %r6;
	setp.lt.s32 	%p108, %r401, %r153;
	@%p108 bra 	$L__BB0_42;
$L__BB0_43:
	setp.ge.s32 	%p109, %r407, %r153;
	add.s32 	%r127, %r1, 10;
	setp.ge.s32 	%p110, %r127, %r151;
	or.pred  	%p111, %p110, %p109;
	@%p111 bra 	$L__BB0_46;
	mov.f32 	%f351, 0f00000000;
	// begin inline asm
	{  cvt.rn.bf16.f32 %rs48, %f351;}

	// end inline asm
	mad.lo.s32 	%r128, %r127, %r153, %r4;
	mov.u32 	%r402, %r407;
$L__BB0_45:
	add.s32 	%r363, %r128, %r402;
	mul.wide.s32 	%rd97, %r363, 2;
	add.s64 	%rd98, %rd7, %rd97;
	st.global.u16 	[%rd98], %rs48;
	add.s32 	%r402, %r402, %r6;
	setp.lt.s32 	%p112, %r402, %r153;
	@%p112 bra 	$L__BB0_45;
$L__BB0_46:
	setp.ge.s32 	%p113, %r407, %r153;
	add.s32 	%r131, %r1, 11;
	setp.ge.s32 	%p114, %r131, %r151;
	or.pred  	%p115, %p114, %p113;
	@%p115 bra 	$L__BB0_49;
	mov.f32 	%f352, 0f00000000;
	// begin inline asm
	{  cvt.rn.bf16.f32 %rs49, %f352;}

	// end inline asm
	mad.lo.s32 	%r132, %r131, %r153, %r4;
	mov.u32 	%r403, %r407;
$L__BB0_48:
	add.s32 	%r364, %r132, %r403;
	mul.wide.s32 	%rd99, %r364, 2;
	add.s64 	%rd100, %rd7, %rd99;
	st.global.u16 	[%rd100], %rs49;
	add.s32 	%r403, %r403, %r6;
	setp.lt.s32 	%p116, %r403, %r153;
	@%p116 bra 	$L__BB0_48;
$L__BB0_49:
	setp.ge.s32 	%p117, %r407, %r153;
	add.s32 	%r135, %r1, 12;
	setp.ge.s32 	%p118, %r135, %r151;
	or.pred  	%p119, %p118, %p117;
	@%p119 bra 	$L__BB0_52;
	mov.f32 	%f353, 0f00000000;
	// begin inline asm
	{  cvt.rn.bf16.f32 %rs50, %f353;}

	// end inline asm
	mad.lo.s32 	%r136, %r135, %r153, %r4;
	mov.u32 	%r404, %r407;
$L__BB0_51:
	add.s32 	%r365, %r136, %r404;
	mul.wide.s32 	%rd101, %r365, 2;
	add.s64 	%rd102, %rd7, %rd101;
	st.global.u16 	[%rd102], %rs50;
	add.s32 	%r404, %r404, %r6;
	setp.lt.s32 	%p120, %r404, %r153;
	@%p120 bra 	$L__BB0_51;
$L__BB0_52:
	setp.ge.s32 	%p121, %r407, %r153;
	add.s32 	%r139, %r1, 13;
	setp.ge.s32 	%p122, %r139, %r151;
	or.pred  	%p123, %p122, %p121;
	@%p123 bra 	$L__BB0_55;
	mov.f32 	%f354, 0f00000000;
	// begin inline asm
	{  cvt.rn.bf16.f32 %rs51, %f354;}

	// end inline asm
	mad.lo.s32 	%r140, %r139, %r153, %r4;
	mov.u32 	%r405, %r407;
$L__BB0_54:
	add.s32 	%r366, %r140, %r405;
	mul.wide.s32 	%rd103, %r366, 2;
	add.s64 	%rd104, %rd7, %rd103;
	st.global.u16 	[%rd104], %rs51;
	add.s32 	%r405, %r405, %r6;
	setp.lt.s32 	%p124, %r405, %r153;
	@%p124 bra 	$L__BB0_54;
$L__BB0_55:
	setp.ge.s32 	%p125, %r407, %r153;
	add.s32 	%r143, %r1, 14;
	setp.ge.s32 	%p126, %r143, %r151;
	or.pred  	%p127, %p126, %p125;
	@%p127 bra 	$L__BB0_58;
	mov.f32 	%f355, 0f00000000;
	// begin inline asm
	{  cvt.rn.bf16.f32 %rs52, %f355;}

	// end inline asm
	mad.lo.s32 	%r144, %r143, %r153, %r4;
	mov.u32 	%r406, %r407;
$L__BB0_57:
	add.s32 	%r367, %r144, %r406;
	mul.wide.s32 	%rd105, %r367, 2;
	add.s64 	%rd106, %rd7, %rd105;
	st.global.u16 	[%rd106], %rs52;
	add.s32 	%r406, %r406, %r6;
	setp.lt.s32 	%p128, %r406, %r153;
	@%p128 bra 	$L__BB0_57;
$L__BB0_58:
	setp.ge.s32 	%p129, %r407, %r153;
	add.s32 	%r147, %r1, 15;
	setp.ge.s32 	%p130, %r147, %r151;
	or.pred  	%p131, %p130, %p129;
	@%p131 bra 	$L__BB0_61;
	mov.f32 	%f356, 0f00000000;
	// begin inline asm
	{  cvt.rn.bf16.f32 %rs53, %f356;}

	// end inline asm
	mad.lo.s32 	%r148, %r147, %r153, %r4;
$L__BB0_60:
	add.s32 	%r368, %r148, %r407;
	mul.wide.s32 	%rd107, %r368, 2;
	add.s64 	%rd108, %rd7, %rd107;
	st.global.u16 	[%rd108], %rs53;
	add.s32 	%r407, %r407, %r6;
	setp.lt.s32 	%p132, %r407, %r153;
	@%p132 bra 	$L__BB0_60;
$L__BB0_61:
	ret;
$L__BB0_62:
	shl.b32 	%r169, %r3, 1;
	mov.u32 	%r170, smem_raw;
	add.s32 	%r17, %r170, %r169;
	shl.b32 	%r171, %r153, 5;
	add.s32 	%r18, %r17, %r171;
	setp.lt.u32 	%p11, %r407, 32;
	and.b32  	%r172, %r153, 15;
	setp.eq.s32 	%p12, %r172, 0;
	and.pred  	%p1, %p11, %p12;
	cvta.to.global.u64 	%rd6, %rd10;
	mov.b32 	%r372, 0;
	mov.u32 	%r373, %r372;
$L__BB0_63:
	add.s32 	%r21, %r373, 16;
	min.s32 	%r22, %r152, %r21;
	and.b32  	%r23, %r22, 3;
	and.b32  	%r24, %r22, 7;
	shl.b32 	%r174, %r372, 4;
	not.b32 	%r175, %r174;
	add.s32 	%r25, %r175, %r22;
	sub.s32 	%r26, %r22, %r373;
	mov.b32 	%r374, 0;
$L__BB0_64:
	add.s32 	%r28, %r374, %r373;
	setp.lt.s32 	%p13, %r28, %r152;
	@%p13 bra 	$L__BB0_68;
	setp.ge.s32 	%p14, %r407, %r153;
	@%p14 bra 	$L__BB0_71;
	mov.f32 	%f142, 0f00000000;
	// begin inline asm
	{  cvt.rn.bf16.f32 %rs21, %f142;}

	// end inline asm
	mad.lo.s32 	%r176, %r374, %r153, %r407;
	shl.b32 	%r177, %r176, 1;
	shl.b32 	%r178, %r153, 5;
	mov.u32 	%r179, smem_raw;
	add.s32 	%r180, %r179, %r178;
	add.s32 	%r376, %r180, %r177;
	mov.u32 	%r377, %r407;
$L__BB0_67:
	st.shared.u16 	[%r376], %rs21;
	add.s32 	%r377, %r377, %r6;
	shl.b32 	%r181, %r6, 1;
	add.s32 	%r376, %r376, %r181;
	setp.lt.s32 	%p15, %r377, %r153;
	@%p15 bra 	$L__BB0_67;
	bra.uni 	$L__BB0_71;
$L__BB0_68:
	setp.ge.s32 	%p16, %r407, %r153;
	@%p16 bra 	$L__BB0_71;
	mul.lo.s32 	%r30, %r374, %r153;
	mad.lo.s32 	%r31, %r28, %r153, %r5;
	mov.u32 	%r375, %r407;
$L__BB0_70:
	add.s32 	%r182, %r375, %r30;
	shl.b32 	%r183, %r182, 1;
	add.s32 	%r184, %r17, %r183;
	add.s32 	%r185, %r31, %r375;
	mul.wide.s32 	%rd18, %r185, 2;
	add.s64 	%rd19, %rd6, %rd18;
	ld.global.nc.u16 	%rs22, [%rd19];
	st.shared.u16 	[%r184], %rs22;
	add.s32 	%r375, %r375, %r6;
	setp.lt.s32 	%p17, %r375, %r153;
	@%p17 bra 	$L__BB0_70;
$L__BB0_71:
	add.s32 	%r374, %r374, 1;
	setp.ne.s32 	%p18, %r374, 16;
	@%p18 bra 	$L__BB0_64;
	bar.sync 	0;
	@%p1 bra 	$L__BB0_73;
	bra.uni 	$L__BB0_82;
$L__BB0_73:
	setp.gt.s32 	%p19, %r153, 0;
	mov.f32 	%f385, 0f00000000;
	mov.f32 	%f386, %f385;
	mov.f32 	%f387, %f385;
	mov.f32 	%f388, %f385;
	mov.f32 	%f389, %f385;
	mov.f32 	%f390, %f385;
	mov.f32 	%f391, %f385;
	mov.f32 	%f392, %f385;
	@%p19 bra 	$L__BB0_74;
	bra.uni 	$L__BB0_81;
$L__BB0_74:
	add.s32 	%r187, %r153, -1;
	setp.lt.u32 	%p20, %r187, 48;
	mov.b32 	%r380, 0;
	mov.f32 	%f385, 0f00000000;
	mov.f32 	%f386, %f385;
	mov.f32 	%f387, %f385;
	mov.f32 	%f388, %f385;
	mov.f32 	%f389, %f385;
	mov.f32 	%f390, %f385;
	mov.f32 	%f391, %f385;
	mov.f32 	%f392, %f385;
	@%p20 bra 	$L__BB0_77;
	mov.b32 	%r380, 0;
	mov.f32 	%f385, 0f00000000;
	mov.u32 	%r379, %r380;
$L__BB0_76:
	shl.b32 	%r189, %r153, 4;
	mul.wide.u32 	%rd20, %r380, 2;
	mov.u32 	%r190, smem_raw;
	cvt.u64.u32 	%rd21, %r190;
	cvta.shared.u64 	%rd22, %rd21;
	add.s64 	%rd23, %rd22, %rd20;
	wmma.load.a.sync.aligned.row.m16n16k16.bf16 	{%r191, %r192, %r193, %r194}, [%rd23], %r153;
	mul.wide.s32 	%rd24, %r189, 2;
	add.s64 	%rd25, %rd23, %rd24;
	wmma.load.b.sync.aligned.col.m16n16k16.bf16 	{%r195, %r196, %r197, %r198}, [%rd25], %r153;
	wmma.mma.sync.aligned.row.col.m16n16k16.f32.bf16.bf16.f32 {%f147, %f148, %f149, %f150, %f151, %f152, %f153, %f154}, {%r191, %r192, %r193, %r194}, {%r195, %r196, %r197, %r198}, {%f392, %f391, %f390, %f389, %f388, %f387, %f386, %f385};
	wmma.load.a.sync.aligned.row.m16n16k16.bf16 	{%r199, %r200, %r201, %r202}, [%rd23+32], %r153;
	wmma.load.b.sync.aligned.col.m16n16k16.bf16 	{%r203, %r204, %r205, %r206}, [%rd25+32], %r153;
	wmma.mma.sync.aligned.row.col.m16n16k16.f32.bf16.bf16.f32 {%f155, %f156, %f157, %f158, %f159, %f160, %f161, %f162}, {%r199, %r200, %r201, %r202}, {%r203, %r204, %r205, %r206}, {%f147, %f148, %f149, %f150, %f151, %f152, %f153, %f154};
	wmma.load.a.sync.aligned.row.m16n16k16.bf16 	{%r207, %r208, %r209, %r210}, [%rd23+64], %r153;
	wmma.load.b.sync.aligned.col.m16n16k16.bf16 	{%r211, %r212, %r213, %r214}, [%rd25+64], %r153;
	wmma.mma.sync.aligned.row.col.m16n16k16.f32.bf16.bf16.f32 {%f163, %f164, %f165, %f166, %f167, %f168, %f169, %f170}, {%r207, %r208, %r209, %r210}, {%r211, %r212, %r213, %r214}, {%f155, %f156, %f157, %f158, %f159, %f160, %f161, %f162};
	wmma.load.a.sync.aligned.row.m16n16k16.bf16 	{%r215, %r216, %r217, %r218}, [%rd23+96], %r153;
	wmma.load.b.sync.aligned.col.m16n16k16.bf16 	{%r219, %r220, %r221, %r222}, [%rd25+96], %r153;
	wmma.mma.sync.aligned.row.col.m16n16k16.f32.bf16.bf16.f32 {%f392, %f391, %f390, %f389, %f388, %f387, %f386, %f385}, {%r215, %r216, %r217, %r218}, {%r219, %r220, %r221, %r222}, {%f163, %f164, %f165, %f166, %f167, %f168, %f169, %f170};
	add.s32 	%r380, %r380, 64;
	add.s32 	%r379, %r379, 4;
	add.s32 	%r223, %r153, -1;
	shr.u32 	%r224, %r223, 4;
	add.s32 	%r225, %r224, 1;
	and.b32  	%r226, %r225, 536870908;
	setp.ne.s32 	%p21, %r379, %r226;
	@%p21 bra 	$L__BB0_76;
$L__BB0_77:
	add.s32 	%r227, %r153, -1;
	shr.u32 	%r228, %r227, 4;
	add.s32 	%r229, %r228, 1;
	and.b32  	%r230, %r229, 3;
	setp.eq.s32 	%p22, %r230, 0;
	@%p22 bra 	$L__BB0_81;
	add.s32 	%r231, %r153, -1;
	shr.u32 	%r232, %r231, 4;
	add.s32 	%r233, %r232, 1;
	and.b32  	%r234, %r233, 3;
	setp.eq.s32 	%p23, %r234, 1;
	shl.b32 	%r235, %r153, 4;
	mul.wide.u32 	%rd26, %r380, 2;
	mov.u32 	%r236, smem_raw;
	cvt.u64.u32 	%rd27, %r236;
	cvta.shared.u64 	%rd28, %rd27;
	add.s64 	%rd8, %rd28, %rd26;
	wmma.load.a.sync.aligned.row.m16n16k16.bf16 	{%r237, %r238, %r239, %r240}, [%rd8], %r153;
	mul.wide.s32 	%rd29, %r235, 2;
	add.s64 	%rd30, %rd8, %rd29;
	wmma.load.b.sync.aligned.col.m16n16k16.bf16 	{%r241, %r242, %r243, %r244}, [%rd30], %r153;
	wmma.mma.sync.aligned.row.col.m16n16k16.f32.bf16.bf16.f32 {%f392, %f391, %f390, %f389, %f388, %f387, %f386, %f385}, {%r237, %r238, %r239, %r240}, {%r241, %r242, %r243, %r244}, {%f392, %f391, %f390, %f389, %f388, %f387, %f386, %f385};
	@%p23 bra 	$L__BB0_81;
	add.s32 	%r245, %r153, -1;
	shr.u32 	%r246, %r245, 4;
	add.s32 	%r247, %r246, 1;
	and.b32  	%r248, %r247, 3;
	setp.eq.s32 	%p24, %r248, 2;
	wmma.load.a.sync.aligned.row.m16n16k16.bf16 	{%r249, %r250, %r251, %r252}, [%rd8+32], %r153;
	shl.b32 	%r253, %r153, 4;
	mul.wide.s32 	%rd31, %r253, 2;
	add.s64 	%rd32, %rd8, %rd31;
	wmma.load.b.sync.aligned.col.m16n16k16.bf16 	{%r254, %r255, %r256, %r257}, [%rd32+32], %r153;
	wmma.mma.sync.aligned.row.col.m16n16k16.f32.bf16.bf16.f32 {%f392, %f391, %f390, %f389, %f388, %f387, %f386, %f385}, {%r249, %r250, %r251, %r252}, {%r254, %r255, %r256, %r257}, {%f392, %f391, %f390, %f389, %f388, %f387, %f386, %f385};
	@%p24 bra 	$L__BB0_81;
	wmma.load.a.sync.aligned.row.m16n16k16.bf16 	{%r258, %r259, %r260, %r261}, [%rd8+64], %r153;
	shl.b32 	%r262, %r153, 4;
	mul.wide.s32 	%rd33, %r262, 2;
	add.s64 	%rd34, %rd8, %rd33;
	wmma.load.b.sync.aligned.col.m16n16k16.bf16 	{%r263, %r264, %r265, %r266}, [%rd34+64], %r153;
	wmma.mma.sync.aligned.row.col.m16n16k16.f32.bf16.bf16.f32 {%f392, %f391, %f390, %f389, %f388, %f387, %f386, %f385}, {%r258, %r259, %r260, %r261}, {%r263, %r264, %r265, %r266}, {%f392, %f391, %f390, %f389, %f388, %f387, %f386, %f385};
$L__BB0_81:
	mov.b32 	%r267, 16;
	wmma.store.d.sync.aligned.row.m16n16k16.shared.f32 	[%r18], {%f392, %f391, %f390, %f389, %f388, %f387, %f386, %f385}, %r267;
$L__BB0_82:
	setp.gt.u32 	%p25, %r407, 15;
	bar.sync 	0;
	@%p25 bra 	$L__BB0_106;
	mov.u32 	%r381, %r407;
$L__BB0_84:
	add.s32 	%r268, %r1, %r381;
	setp.ge.s32 	%p26, %r268, %r151;
	@%p26 bra 	$L__BB0_105;
	setp.lt.s32 	%p27, %r26, 1;
	mov.f32 	%f396, 0fFF800000;
	@%p27 bra 	$L__BB0_93;
	setp.lt.u32 	%p28, %r25, 3;
	mov.f32 	%f396, 0fFF800000;
	mov.b32 	%r383, 0;
	@%p28 bra 	$L__BB0_89;
	mov.f32 	%f396, 0fFF800000;
	mov.b32 	%r382, 0;
$L__BB0_88:
	ld.param.f32 	%f357, [_Z23attention_fwd_bf16_wmmaPK13__nv_bfloat16S1_S1_PS_iiiiif_param_9];
	shl.b32 	%r271, %r381, 4;
	add.s32 	%r272, %r271, %r382;
	shl.b32 	%r273, %r272, 2;
	add.s32 	%r274, %r18, %r273;
	ld.shared.v4.f32 	{%f175, %f176, %f177, %f178}, [%r274];
	mul.f32 	%f179, %f357, %f175;
	max.f32 	%f180, %f396, %f179;
	mul.f32 	%f181, %f357, %f176;
	max.f32 	%f182, %f180, %f181;
	mul.f32 	%f183, %f357, %f177;
	max.f32 	%f184, %f182, %f183;
	mul.f32 	%f185, %f357, %f178;
	st.shared.v4.f32 	[%r274], {%f179, %f181, %f183, %f185};
	max.f32 	%f396, %f184, %f185;
	add.s32 	%r382, %r382, 4;
	shl.b32 	%r275, %r372, 4;
	sub.s32 	%r276, %r22, %r275;
	sub.s32 	%r383, %r276, %r23;
	setp.ne.s32 	%p29, %r382, %r383;
	@%p29 bra 	$L__BB0_88;
$L__BB0_89:
	setp.eq.s32 	%p30, %r23, 0;
	@%p30 bra 	$L__BB0_93;
	ld.param.f32 	%f358, [_Z23attention_fwd_bf16_wmmaPK13__nv_bfloat16S1_S1_PS_iiiiif_param_9];
	setp.eq.s32 	%p31, %r23, 1;
	shl.b32 	%r277, %r381, 4;
	add.s32 	%r278, %r277, %r383;
	shl.b32 	%r279, %r278, 2;
	add.s32 	%r49, %r18, %r279;
	ld.shared.f32 	%f186, [%r49];
	mul.f32 	%f187, %f358, %f186;
	st.shared.f32 	[%r49], %f187;
	max.f32 	%f396, %f396, %f187;
	@%p31 bra 	$L__BB0_93;
	ld.param.f32 	%f359, [_Z23attention_fwd_bf16_wmmaPK13__nv_bfloat16S1_S1_PS_iiiiif_param_9];
	setp.eq.s32 	%p32, %r23, 2;
	ld.shared.f32 	%f188, [%r49+4];
	mul.f32 	%f189, %f359, %f188;
	st.shared.f32 	[%r49+4], %f189;
	max.f32 	%f396, %f396, %f189;
	@%p32 bra 	$L__BB0_93;
	ld.param.f32 	%f360, [_Z23attention_fwd_bf16_wmmaPK13__nv_bfloat16S1_S1_PS_iiiiif_param_9];
	ld.shared.f32 	%f190, [%r49+8];
	mul.f32 	%f191, %f360, %f190;
	st.shared.f32 	[%r49+8], %f191;
	max.f32 	%f396, %f396, %f191;
$L__BB0_93:
	mul.wide.u32 	%rd35, %r381, 4;
	add.s64 	%rd36, %rd2, %rd35;
	ld.local.f32 	%f89, [%rd36];
	max.f32 	%f90, %f89, %f396;
	setp.eq.f32 	%p33, %f89, 0fFF800000;
	@%p33 bra 	$L__BB0_95;
	sub.f32 	%f192, %f89, %f90;
	fma.rn.f32 	%f193, %f192, 0f3BBB989D, 0f3F000000;
	cvt.sat.f32.f32 	%f194, %f193;
	mov.f32 	%f195, 0f4B400001;
	mov.f32 	%f196, 0f437C0000;
	fma.rm.f32 	%f197, %f194, %f196, %f195;
	add.f32 	%f198, %f197, 0fCB40007F;
	neg.f32 	%f199, %f198;
	fma.rn.f32 	%f200, %f192, 0f3FB8AA3B, %f199;
	fma.rn.f32 	%f201, %f192, 0f32A57060, %f200;
	mov.b32 	%r280, %f197;
	shl.b32 	%r281, %r280, 23;
	mov.b32 	%f202, %r281;
	ex2.approx.ftz.f32 	%f203, %f201;
	mul.f32 	%f204, %f203, %f202;
	add.s64 	%rd38, %rd3, %rd35;
	ld.local.f32 	%f205, [%rd38];
	mul.f32 	%f206, %f205, %f204;
	st.local.f32 	[%rd38], %f206;
$L__BB0_95:
	setp.lt.s32 	%p34, %r26, 1;
	@%p34 bra 	$L__BB0_104;
	setp.lt.u32 	%p35, %r25, 3;
	add.s64 	%rd40, %rd3, %rd35;
	ld.local.f32 	%f400, [%rd40];
	mov.b32 	%r385, 0;
	@%p35 bra 	$L__BB0_99;
	mov.b32 	%r384, 0;
$L__BB0_98:
	shl.b32 	%r284, %r381, 4;
	add.s32 	%r285, %r284, %r384;
	shl.b32 	%r286, %r285, 2;
	add.s32 	%r287, %r18, %r286;
	ld.shared.v4.f32 	{%f208, %f209, %f210, %f211}, [%r287];
	sub.f32 	%f212, %f208, %f90;
	fma.rn.f32 	%f213, %f212, 0f3BBB989D, 0f3F000000;
	cvt.sat.f32.f32 	%f214, %f213;
	mov.f32 	%f215, 0f4B400001;
	mov.f32 	%f216, 0f437C0000;
	fma.rm.f32 	%f217, %f214, %f216, %f215;
	add.f32 	%f218, %f217, 0fCB40007F;
	neg.f32 	%f219, %f218;
	fma.rn.f32 	%f220, %f212, 0f3FB8AA3B, %f219;
	fma.rn.f32 	%f221, %f212, 0f32A57060, %f220;
	mov.b32 	%r288, %f217;
	shl.b32 	%r289, %r288, 23;
	mov.b32 	%f222, %r289;
	ex2.approx.ftz.f32 	%f223, %f221;
	mul.f32 	%f224, %f223, %f222;
	add.f32 	%f225, %f400, %f224;
	sub.f32 	%f226, %f209, %f90;
	fma.rn.f32 	%f227, %f226, 0f3BBB989D, 0f3F000000;
	cvt.sat.f32.f32 	%f228, %f227;
	fma.rm.f32 	%f229, %f228, %f216, %f215;
	add.f32 	%f230, %f229, 0fCB40007F;
	neg.f32 	%f231, %f230;
	fma.rn.f32 	%f232, %f226, 0f3FB8AA3B, %f231;
	fma.rn.f32 	%f233, %f226, 0f32A57060, %f232;
	mov.b32 	%r290, %f229;
	shl.b32 	%r291, %r290, 23;
	mov.b32 	%f234, %r291;
	ex2.approx.ftz.f32 	%f235, %f233;
	mul.f32 	%f236, %f235, %f234;
	add.f32 	%f237, %f225, %f236;
	sub.f32 	%f238, %f210, %f90;
	fma.rn.f32 	%f239, %f238, 0f3BBB989D, 0f3F000000;
	cvt.sat.f32.f32 	%f240, %f239;
	fma.rm.f32 	%f241, %f240, %f216, %f215;
	add.f32 	%f242, %f241, 0fCB40007F;
	neg.f32 	%f243, %f242;
	fma.rn.f32 	%f244, %f238, 0f3FB8AA3B, %f243;
	fma.rn.f32 	%f245, %f238, 0f32A57060, %f244;
	mov.b32 	%r292, %f241;
	shl.b32 	%r293, %r292, 23;
	mov.b32 	%f246, %r293;
	ex2.approx.ftz.f32 	%f247, %f245;
	mul.f32 	%f248, %f247, %f246;
	add.f32 	%f249, %f237, %f248;
	sub.f32 	%f250, %f211, %f90;
	fma.rn.f32 	%f251, %f250, 0f3BBB989D, 0f3F000000;
	cvt.sat.f32.f32 	%f252, %f251;
	fma.rm.f32 	%f253, %f252, %f216, %f215;
	add.f32 	%f254, %f253, 0fCB40007F;
	neg.f32 	%f255, %f254;
	fma.rn.f32 	%f256, %f250, 0f3FB8AA3B, %f255;
	fma.rn.f32 	%f257, %f250, 0f32A57060, %f256;
	mov.b32 	%r294, %f253;
	shl.b32 	%r295, %r294, 23;
	mov.b32 	%f258, %r295;
	ex2.approx.ftz.f32 	%f259, %f257;
	mul.f32 	%f260, %f259, %f258;
	st.shared.v4.f32 	[%r287], {%f224, %f236, %f248, %f260};
	add.f32 	%f400, %f249, %f260;
	add.s32 	%r384, %r384, 4;
	shl.b32 	%r296, %r372, 4;
	sub.s32 	%r297, %r22, %r296;
	sub.s32 	%r385, %r297, %r23;
	setp.ne.s32 	%p36, %r384, %r385;
	@%p36 bra 	$L__BB0_98;
$L__BB0_99:
	setp.eq.s32 	%p37, %r23, 0;
	@%p37 bra 	$L__BB0_103;
	setp.eq.s32 	%p38, %r23, 1;
	shl.b32 	%r298, %r381, 4;
	add.s32 	%r299, %r298, %r385;
	shl.b32 	%r300, %r299, 2;
	add.s32 	%r54, %r18, %r300;
	ld.shared.f32 	%f261, [%r54];
	sub.f32 	%f262, %f261, %f90;
	fma.rn.f32 	%f263, %f262, 0f3BBB989D, 0f3F000000;
	cvt.sat.f32.f32 	%f264, %f263;
	mov.f32 	%f265, 0f4B400001;
	mov.f32 	%f266, 0f437C0000;
	fma.rm.f32 	%f267, %f264, %f266, %f265;
	add.f32 	%f268, %f267, 0fCB40007F;
	neg.f32 	%f269, %f268;
	fma.rn.f32 	%f270, %f262, 0f3FB8AA3B, %f269;
	fma.rn.f32 	%f271, %f262, 0f32A57060, %f270;
	mov.b32 	%r301, %f267;
	shl.b32 	%r302, %r301, 23;
	mov.b32 	%f272, %r302;
	ex2.approx.ftz.f32 	%f273, %f271;
	mul.f32 	%f274, %f273, %f272;
	st.shared.f32 	[%r54], %f274;
	add.f32 	%f400, %f400, %f274;
	@%p38 bra 	$L__BB0_103;
	setp.eq.s32 	%p39, %r23, 2;
	ld.shared.f32 	%f275, [%r54+4];
	sub.f32 	%f276, %f275, %f90;
	fma.rn.f32 	%f277, %f276, 0f3BBB989D, 0f3F000000;
	cvt.sat.f32.f32 	%f278, %f277;
	mov.f32 	%f279, 0f4B400001;
	mov.f32 	%f280, 0f437C0000;
	fma.rm.f32 	%f281, %f278, %f280, %f279;
	add.f32 	%f282, %f281, 0fCB40007F;
	neg.f32 	%f283, %f282;
	fma.rn.f32 	%f284, %f276, 0f3FB8AA3B, %f283;
	fma.rn.f32 	%f285, %f276, 0f32A57060, %f284;
	mov.b32 	%r303, %f281;
	shl.b32 	%r304, %r303, 23;
	mov.b32 	%f286, %r304;
	ex2.approx.ftz.f32 	%f287, %f285;
	mul.f32 	%f288, %f287, %f286;
	st.shared.f32 	[%r54+4], %f288;
	add.f32 	%f400, %f400, %f288;
	@%p39 bra 	$L__BB0_103;
	ld.shared.f32 	%f289, [%r54+8];
	sub.f32 	%f290, %f289, %f90;
	fma.rn.f32 	%f291, %f290, 0f3BBB989D, 0f3F000000;
	cvt.sat.f32.f32 	%f292, %f291;
	mov.f32 	%f293, 0f4B400001;
	mov.f32 	%f294, 0f437C0000;
	fma.rm.f32 	%f295, %f292, %f294, %f293;
	add.f32 	%f296, %f295, 0fCB40007F;
	neg.f32 	%f297, %f296;
	fma.rn.f32 	%f298, %f290, 0f3FB8AA3B, %f297;
	fma.rn.f32 	%f299, %f290, 0f32A57060, %f298;
	mov.b32 	%r305, %f295;
	shl.b32 	%r306, %r305, 23;
	mov.b32 	%f300, %r306;
	ex2.approx.ftz.f32 	%f301, %f299;
	mul.f32 	%f302, %f301, %f300;
	st.shared.f32 	[%r54+8], %f302;
	add.f32 	%f400, %f400, %f302;
$L__BB0_103:
	st.local.f32 	[%rd40], %f400;
$L__BB0_104:
	st.local.f32 	[%rd36], %f90;
$L__BB0_105:
	add.s32 	%r381, %r381, %r6;
	setp.lt.u32 	%p40, %r381, 16;
	@%p40 bra 	$L__BB0_84;
$L__BB0_106:
	bar.sync 	0;
	shl.b32 	%r308, %r372, 4;
	sub.s32 	%r309, %r22, %r308;
	sub.s32 	%r56, %r309, %r24;
	and.b32  	%r57, %r22, 1;
	mov.b32 	%r386, 0;
$L__BB0_107:
	setp.ge.s32 	%p41, %r407, %r153;
	add.s32 	%r310, %r1, %r386;
	setp.ge.s32 	%p42, %r310, %r151;
	or.pred  	%p43, %p42, %p41;
	@%p43 bra 	$L__BB0_153;
	shl.b32 	%r59, %r386, 4;
	mul.wide.u32 	%rd75, %r386, 4;
	add.s64 	%rd76, %rd4, %rd75;
	mov.u32 	%r387, %r407;
$L__BB0_109:
	setp.lt.s32 	%p44, %r26, 1;
	mov.f32 	%f402, 0f00000000;
	@%p44 bra 	$L__BB0_150;
	setp.lt.u32 	%p45, %r25, 7;
	add.s32 	%r61, %r387, %r5;
	mov.f32 	%f402, 0f00000000;
	mov.b32 	%r390, 0;
	@%p45 bra 	$L__BB0_129;
	mov.f32 	%f402, 0f00000000;
	mov.b32 	%r388, 0;
$L__BB0_112:
	.pragma "nounroll";
	add.s32 	%r63, %r388, %r373;
	setp.ge.s32 	%p46, %r63, %r152;
	add.s32 	%r313, %r59, %r388;
	shl.b32 	%r314, %r313, 2;
	add.s32 	%r64, %r18, %r314;
	@%p46 bra 	$L__BB0_114;
	ld.shared.f32 	%f308, [%r64];
	mad.lo.s32 	%r315, %r63, %r153, %r61;
	mul.wide.s32 	%rd45, %r315, 2;
	add.s64 	%rd46, %rd1, %rd45;
	ld.global.nc.u16 	%rs23, [%rd46];
	// begin inline asm
	{ cvt.f32.bf16 %f307, %rs23;}

	// end inline asm
	fma.rn.f32 	%f402, %f308, %f307, %f402;
$L__BB0_114:
	add.s32 	%r65, %r63, 1;
	setp.ge.s32 	%p47, %r65, %r152;
	@%p47 bra 	$L__BB0_116;
	ld.shared.f32 	%f310, [%r64+4];
	mad.lo.s32 	%r316, %r65, %r153, %r61;
	mul.wide.s32 	%rd47, %r316, 2;
	add.s64 	%rd48, %rd1, %rd47;
	ld.global.nc.u16 	%rs24, [%rd48];
	// begin inline asm
	{ cvt.f32.bf16 %f309, %rs24;}

	// end inline asm
	fma.rn.f32 	%f402, %f310, %f309, %f402;
$L__BB0_116:
	add.s32 	%r66, %r63, 2;
	setp.ge.s32 	%p48, %r66, %r152;
	@%p48 bra 	$L__BB0_118;
	ld.shared.f32 	%f312, [%r64+8];
	mad.lo.s32 	%r317, %r66, %r153, %r61;
	mul.wide.s32 	%rd49, %r317, 2;
	add.s64 	%rd50, %rd1, %rd49;
	ld.global.nc.u16 	%rs25, [%rd50];
	// begin inline asm
	{ cvt.f32.bf16 %f311, %rs25;}

	// end inline asm
	fma.rn.f32 	%f402, %f312, %f311, %f402;
$L__BB0_118:
	add.s32 	%r67, %r63, 3;
	setp.ge.s32 	%p49, %r67, %r152;
	@%p49 bra 	$L__BB0_120;
	ld.shared.f32 	%f314, [%r64+12];
	mad.lo.s32 	%r318, %r67, %r153, %r61;
	mul.wide.s32 	%rd51, %r318, 2;
	add.s64 	%rd52, %rd1, %rd51;
	ld.global.nc.u16 	%rs26, [%rd52];
	// begin inline asm
	{ cvt.f32.bf16 %f313, %rs26;}

	// end inline asm
	fma.rn.f32 	%f402, %f314, %f313, %f402;
$L__BB0_120:
	add.s32 	%r68, %r63, 4;
	setp.ge.s32 	%p50, %r68, %r152;
	@%p50 bra 	$L__BB0_122;
	ld.shared.f32 	%f316, [%r64+16];
	mad.lo.s32 	%r319, %r68, %r153, %r61;
	mul.wide.s32 	%rd53, %r319, 2;
	add.s64 	%rd54, %rd1, %rd53;
	ld.global.nc.u16 	%rs27, [%rd54];
	// begin inline asm
	{ cvt.f32.bf16 %f315, %rs27;}

	// end inline asm
	fma.rn.f32 	%f402, %f316, %f315, %f402;
$L__BB0_122:
	add.s32 	%r69, %r63, 5;
	setp.ge.s32 	%p51, %r69, %r152;
	@%p51 bra 	$L__BB0_124;
	ld.shared.f32 	%f318, [%r64+20];
	mad.lo.s32 	%r320, %r69, %r153, %r61;
	mul.wide.s32 	%rd55, %r320, 2;
	add.s64 	%rd56, %rd1, %rd55;
	ld.global.nc.u16 	%rs28, [%rd56];
	// begin inline asm
	{ cvt.f32.bf16 %f317, %rs28;}

	// end inline asm
	fma.rn.f32 	%f402, %f318, %f317, %f402;
$L__BB0_124:
	add.s32 	%r70, %r63, 6;
	setp.ge.s32 	%p52, %r70, %r152;
	@%p52 bra 	$L__BB0_126;
	ld.shared.f32 	%f320, [%r64+24];
	mad.lo.s32 	%r321, %r70, %r153, %r61;
	mul.wide.s32 	%rd57, %r321, 2;
	add.s64 	%rd58, %rd1, %rd57;
	ld.global.nc.u16 	%rs29, [%rd58];
	// begin inline asm
	{ cvt.f32.bf16 %f319, %rs29;}

	// end inline asm
	fma.rn.f32 	%f402, %f320, %f319, %f402;
$L__BB0_126:
	add.s32 	%r71, %r63, 7;
	setp.ge.s32 	%p53, %r71, %r152;
	@%p53 bra 	$L__BB0_128;
	ld.shared.f32 	%f322, [%r64+28];
	mad.lo.s32 	%r322, %r71, %r153, %r61;
	mul.wide.s32 	%rd59, %r322, 2;
	add.s64 	%rd60, %rd1, %rd59;
	ld.global.nc.u16 	%rs30, [%rd60];
	// begin inline asm
	{ cvt.f32.bf16 %f321, %rs30;}

	// end inline asm
	fma.rn.f32 	%f402, %f322, %f321, %f402;
$L__BB0_128:
	add.s32 	%r388, %r388, 8;
	setp.ne.s32 	%p54, %r388, %r56;
	mov.u32 	%r390, %r56;
	@%p54 bra 	$L__BB0_112;
$L__BB0_129:
	setp.eq.s32 	%p55, %r24, 0;
	@%p55 bra 	$L__BB0_150;
	add.s32 	%r323, %r24, -1;
	setp.lt.u32 	%p56, %r323, 3;
	@%p56 bra 	$L__BB0_140;
	add.s32 	%r74, %r390, %r373;
	setp.ge.s32 	%p57, %r74, %r152;
	@%p57 bra 	$L__BB0_133;
	add.s32 	%r324, %r59, %r390;
	shl.b32 	%r325, %r324, 2;
	add.s32 	%r326, %r18, %r325;
	ld.shared.f32 	%f325, [%r326];
	mad.lo.s32 	%r327, %r74, %r153, %r61;
	mul.wide.s32 	%rd61, %r327, 2;
	add.s64 	%rd62, %rd1, %rd61;
	ld.global.nc.u16 	%rs31, [%rd62];
	// begin inline asm
	{ cvt.f32.bf16 %f324, %rs31;}

	// end inline asm
	fma.rn.f32 	%f402, %f325, %f324, %f402;
$L__BB0_133:
	add.s32 	%r75, %r74, 1;
	setp.ge.s32 	%p58, %r75, %r152;
	@%p58 bra 	$L__BB0_135;
	add.s32 	%r328, %r59, %r390;
	shl.b32 	%r329, %r328, 2;
	add.s32 	%r330, %r18, %r329;
	ld.shared.f32 	%f327, [%r330+4];
	mad.lo.s32 	%r331, %r75, %r153, %r61;
	mul.wide.s32 	%rd63, %r331, 2;
	add.s64 	%rd64, %rd1, %rd63;
	ld.global.nc.u16 	%rs32, [%rd64];
	// begin inline asm
	{ cvt.f32.bf16 %f326, %rs32;}

	// end inline asm
	fma.rn.f32 	%f402, %f327, %f326, %f402;
$L__BB0_135:
	add.s32 	%r76, %r74, 2;
	setp.ge.s32 	%p59, %r76, %r152;
	@%p59 bra 	$L__BB0_137;
	add.s32 	%r332, %r59, %r390;
	shl.b32 	%r333, %r332, 2;
	add.s32 	%r334, %r18, %r333;
	ld.shared.f32 	%f329, [%r334+8];
	mad.lo.s32 	%r335, %r76, %r153, %r61;
	mul.wide.s32 	%rd65, %r335, 2;
	add.s64 	%rd66, %rd1, %rd65;
	ld.global.nc.u16 	%rs33, [%rd66];
	// begin inline asm
	{ cvt.f32.bf16 %f328, %rs33;}

	// end inline asm
	fma.rn.f32 	%f402, %f329, %f328, %f402;
$L__BB0_137:
	add.s32 	%r77, %r74, 3;
	setp.ge.s32 	%p60, %r77, %r152;
	@%p60 bra 	$L__BB0_139;
	add.s32 	%r336, %r59, %r390;
	shl.b32 	%r337, %r336, 2;
	add.s32 	%r338, %r18, %r337;
	ld.shared.f32 	%f331, [%r338+12];
	mad.lo.s32 	%r339, %r77, %r153, %r61;
	mul.wide.s32 	%rd67, %r339, 2;
	add.s64 	%rd68, %rd1, %rd67;
	ld.global.nc.u16 	%rs34, [%rd68];
	// begin inline asm
	{ cvt.f32.bf16 %f330, %rs34;}

	// end inline asm
	fma.rn.f32 	%f402, %f331, %f330, %f402;
$L__BB0_139:
	add.s32 	%r390, %r390, 4;
$L__BB0_140:
	setp.eq.s32 	%p61, %r23, 0;
	@%p61 bra 	$L__BB0_150;
	setp.eq.s32 	%p62, %r23, 1;
	@%p62 bra 	$L__BB0_147;
	add.s32 	%r80, %r390, %r373;
	setp.ge.s32 	%p63, %r80, %r152;
	@%p63 bra 	$L__BB0_144;
	add.s32 	%r340, %r59, %r390;
	shl.b32 	%r341, %r340, 2;
	add.s32 	%r342, %r18, %r341;
	ld.shared.f32 	%f334, [%r342];
	mad.lo.s32 	%r343, %r80, %r153, %r61;
	mul.wide.s32 	%rd69, %r343, 2;
	add.s64 	%rd70, %rd1, %rd69;
	ld.global.nc.u16 	%rs35, [%rd70];
	// begin inline asm
	{ cvt.f32.bf16 %f333, %rs35;}

	// end inline asm
	fma.rn.f32 	%f402, %f334, %f333, %f402;
$L__BB0_144:
	add.s32 	%r81, %r80, 1;
	setp.ge.s32 	%p64, %r81, %r152;
	@%p64 bra 	$L__BB0_146;
	add.s32 	%r344, %r59, %r390;
	shl.b32 	%r345, %r344, 2;
	add.s32 	%r346, %r18, %r345;
	ld.shared.f32 	%f336, [%r346+4];
	mad.lo.s32 	%r347, %r81, %r153, %r61;
	mul.wide.s32 	%rd71, %r347, 2;
	add.s64 	%rd72, %rd1, %rd71;
	ld.global.nc.u16 	%rs36, [%rd72];
	// begin inline asm
	{ cvt.f32.bf16 %f335, %rs36;}

	// end inline asm
	fma.rn.f32 	%f402, %f336, %f335, %f402;
$L__BB0_146:
	add.s32 	%r390, %r390, 2;
$L__BB0_147:
	setp.eq.s32 	%p65, %r57, 0;
	@%p65 bra 	$L__BB0_150;
	add.s32 	%r84, %r390, %r373;
	setp.ge.s32 	%p66, %r84, %r152;
	@%p66 bra 	$L__BB0_150;
	add.s32 	%r348, %r59, %r390;
	shl.b32 	%r349, %r348, 2;
	add.s32 	%r350, %r18, %r349;
	ld.shared.f32 	%f338, [%r350];
	mad.lo.s32 	%r351, %r84, %r153, %r61;
	mul.wide.s32 	%rd73, %r351, 2;
	add.s64 	%rd74, %rd1, %rd73;
	ld.global.nc.u16 	%rs37, [%rd74];
	// begin inline asm
	{ cvt.f32.bf16 %f337, %rs37;}

	// end inline asm
	fma.rn.f32 	%f402, %f338, %f337, %f402;
$L__BB0_150:
	or.b32  	%r352, %r387, %r407;
	setp.ne.s32 	%p67, %r352, 0;
	@%p67 bra 	$L__BB0_152;
	ld.local.f32 	%f339, [%rd76];
	add.f32 	%f340, %f402, %f339;
	st.local.f32 	[%rd76], %f340;
$L__BB0_152:
	add.s32 	%r387, %r387, %r6;
	setp.lt.s32 	%p68, %r387, %r153;
	@%p68 bra 	$L__BB0_109;
$L__BB0_153:
	add.s32 	%r386, %r386, 1;
	setp.ne.s32 	%p69, %r386, 16;
	@%p69 bra 	$L__BB0_107;
	bar.sync 	0;
	setp.lt.s32 	%p70, %r21, %r152;
	add.s32 	%r372, %r372, 1;
	mov.u32 	%r373, %r21;
	@%p70 bra 	$L__BB0_63;
	bra.uni 	$L__BB0_13;

}
	// .globl	_Z25attention_fwd_bf16_scalarPK13__nv_bfloat16S1_S1_PS_iiiiif
.visible .entry _Z25attention_fwd_bf16_scalarPK13__nv_bfloat16S1_S1_PS_iiiiif(
	.param .u64 .ptr .align 1 _Z25attention_fwd_bf16_scalarPK13__nv_bfloat16S1_S1_PS_iiiiif_param_0,
	.param .u64 .ptr .align 1 _Z25attention_fwd_bf16_scalarPK13__nv_bfloat16S1_S1_PS_iiiiif_param_1,
	.param .u64 .ptr .align 1 _Z25attention_fwd_bf16_scalarPK13__nv_bfloat16S1_S1_PS_iiiiif_param_2,
	.param .u64 .ptr .align 1 _Z25attention_fwd_bf16_scalarPK13__nv_bfloat16S1_S1_PS_iiiiif_param_3,
	.param .u32 _Z25attention_fwd_bf16_scalarPK13__nv_bfloat16S1_S1_PS_iiiiif_param_4,
	.param .u32 _Z25attention_fwd_bf16_scalarPK13__nv_bfloat16S1_S1_PS_iiiiif_param_5,
	.param .u32 _Z25attention_fwd_bf16_scalarPK13__nv_bfloat16S1_S1_PS_iiiiif_param_6,
	.param .u32 _Z25attention_fwd_bf16_scalarPK13__nv_bfloat16S1_S1_PS_iiiiif_param_7,
	.param .u32 _Z25attention_fwd_bf16_scalarPK13__nv_bfloat16S1_S1_PS_iiiiif_param_8,
	.param .f32 _Z25attention_fwd_bf16_scalarPK13__nv_bfloat16S1_S1_PS_iiiiif_param_9
)
{
	.reg .pred 	%p<34>;
	.reg .b16 	%rs<97>;
	.reg .b32 	%r<133>;
	.reg .b32 	%f<265>;
	.reg .b64 	%rd<83>;

	ld.param.u64 	%rd10, [_Z25attention_fwd_bf16_scalarPK13__nv_bfloat16S1_S1_PS_iiiiif_param_0];
	ld.param.u64 	%rd11, [_Z25attention_fwd_bf16_scalarPK13__nv_bfloat16S1_S1_PS_iiiiif_param_1];
	ld.param.u64 	%rd12, [_Z25attention_fwd_bf16_scalarPK13__nv_bfloat16S1_S1_PS_iiiiif_param_2];
	ld.param.u64 	%rd13, [_Z25attention_fwd_bf16_scalarPK13__nv_bfloat16S1_S1_PS_iiiiif_param_3];
	ld.param.u32 	%r61, [_Z25attention_fwd_bf16_scalarPK13__nv_bfloat16S1_S1_PS_iiiiif_param_4];
	ld.param.u32 	%r57, [_Z25attention_fwd_bf16_scalarPK13__nv_bfloat16S1_S1_PS_iiiiif_param_5];
	ld.param.u32 	%r58, [_Z25attention_fwd_bf16_scalarPK13__nv_bfloat16S1_S1_PS_iiiiif_param_6];
	ld.param.u32 	%r59, [_Z25attention_fwd_bf16_scalarPK13__nv_bfloat16S1_S1_PS_iiiiif_param_7];
	ld.param.u32 	%r60, [_Z25attention_fwd_bf16_scalarPK13__nv_bfloat16S1_S1_PS_iiiiif_param_8];
	ld.param.f32 	%f36, [_Z25attention_fwd_bf16_scalarPK13__nv_bfloat16S1_S1_PS_iiiiif_param_9];
	cvta.to.global.u64 	%rd1, %rd11;
	cvta.to.global.u64 	%rd2, %rd10;
	cvta.to.global.u64 	%rd3, %rd12;
	cvta.to.global.u64 	%rd4, %rd13;
	mov.u32 	%r1, %ctaid.x;
	mul.lo.s32 	%r62, %r57, %r61;
	mul.lo.s32 	%r63, %r62, %r58;
	setp.ge.s32 	%p1, %r1, %r63;
	@%p1 bra 	$L__BB1_48;
	mul.lo.s32 	%r64, %r58, %r57;
	div.s32 	%r65, %r1, %r64;
	div.s32 	%r66, %r1, %r58;
	rem.s32 	%r67, %r66, %r57;
	mul.lo.s32 	%r2, %r60, %r1;
	mad.lo.s32 	%r68, %r65, %r57, %r67;
	mul.lo.s32 	%r69, %r60, %r59;
	mul.lo.s32 	%r3, %r69, %r68;
	mov.u32 	%r125, %tid.x;
	setp.ge.s32 	%p2, %r125, %r59;
	@%p2 bra 	$L__BB1_20;
	setp.lt.s32 	%p3, %r60, 1;
	mov.u32 	%r5, %ntid.x;
	@%p3 bra 	$L__BB1_18;
	add.s32 	%r6, %r60, -1;
	and.b32  	%r7, %r60, 15;
	and.b32  	%r8, %r60, 7;
	and.b32  	%r9, %r60, 2147483632;
	and.b32  	%r10, %r60, 3;
	cvt.u64.u32 	%rd39, %r2;
	mov.u32 	%r116, %r125;
$L__BB1_4:
	setp.lt.u32 	%p5, %r6, 15;
	mad.lo.s32 	%r12, %r116, %r60, %r3;
	mov.f32 	%f252, 0f00000000;
	mov.b32 	%r119, 0;
	@%p5 bra 	$L__BB1_7;
	mov.f32 	%f252, 0f00000000;
	mov.b32 	%r117, 0;
$L__BB1_6:
	.pragma "nounroll";
	add.s32 	%r75, %r117, %r2;
	mul.wide.u32 	%rd14, %r75, 2;
	add.s64 	%rd15, %rd2, %rd14;
	ld.global.nc.u16 	%rs2, [%rd15];
	// begin inline asm
	{ cvt.f32.bf16 %f40, %rs2;}

	// end inline asm
	add.s32 	%r76, %r12, %r117;
	mul.wide.s32 	%rd16, %r76, 2;
	add.s64 	%rd17, %rd1, %rd16;
	ld.global.nc.u16 	%rs3, [%rd17];
	// begin inline asm
	{ cvt.f32.bf16 %f41, %rs3;}

	// end inline asm
	fma.rn.f32 	%f72, %f40, %f41, %f252;
	ld.global.nc.u16 	%rs4, [%rd15+2];
	// begin inline asm
	{ cvt.f32.bf16 %f42, %rs4;}

	// end inline asm
	ld.global.nc.u16 	%rs5, [%rd17+2];
	// begin inline asm
	{ cvt.f32.bf16 %f43, %rs5;}

	// end inline asm
	fma.rn.f32 	%f73, %f42, %f43, %f72;
	ld.global.nc.u16 	%rs6, [%rd15+4];
	// begin inline asm
	{ cvt.f32.bf16 %f44, %rs6;}

	// end inline asm
	ld.global.nc.u16 	%rs7, [%rd17+4];
	// begin inline asm
	{ cvt.f32.bf16 %f45, %rs7;}

	// end inline asm
	fma.rn.f32 	%f74, %f44, %f45, %f73;
	ld.global.nc.u16 	%rs8, [%rd15+6];
	// begin inline asm
	{ cvt.f32.bf16 %f46, %rs8;}

	// end inline asm
	ld.global.nc.u16 	%rs9, [%rd17+6];
	// begin inline asm
	{ cvt.f32.bf16 %f47, %rs9;}

	// end inline asm
	fma.rn.f32 	%f75, %f46, %f47, %f74;
	ld.global.nc.u16 	%rs10, [%rd15+8];
	// begin inline asm
	{ cvt.f32.bf16 %f48, %rs10;}

	// end inline asm
	ld.global.nc.u16 	%rs11, [%rd17+8];
	// begin inline asm
	{ cvt.f32.bf16 %f49, %rs11;}

	// end inline asm
	fma.rn.f32 	%f76, %f48, %f49, %f75;
	ld.global.nc.u16 	%rs12, [%rd15+10];
	// begin inline asm
	{ cvt.f32.bf16 %f50, %rs12;}

	// end inline asm
	ld.global.nc.u16 	%rs13, [%rd17+10];
	// begin inline asm
	{ cvt.f32.bf16 %f51, %rs13;}

	// end inline asm
	fma.rn.f32 	%f77, %f50, %f51, %f76;
	ld.global.nc.u16 	%rs14, [%rd15+12];
	// begin inline asm
	{ cvt.f32.bf16 %f52, %rs14;}

	// end inline asm
	ld.global.nc.u16 	%rs15, [%rd17+12];
	// begin inline asm
	{ cvt.f32.bf16 %f53, %rs15;}

	// end inline asm
	fma.rn.f32 	%f78, %f52, %f53, %f77;
	ld.global.nc.u16 	%rs16, [%rd15+14];
	// begin inline asm
	{ cvt.f32.bf16 %f54, %rs16;}

	// end inline asm
	ld.global.nc.u16 	%rs17, [%rd17+14];
	// begin inline asm
	{ cvt.f32.bf16 %f55, %rs17;}

	// end inline asm
	fma.rn.f32 	%f79, %f54, %f55, %f78;
	ld.global.nc.u16 	%rs18, [%rd15+16];
	// begin inline asm
	{ cvt.f32.bf16 %f56, %rs18;}

	// end inline asm
	ld.global.nc.u16 	%rs19, [%rd17+16];
	// begin inline asm
	{ cvt.f32.bf16 %f57, %rs19;}

	// end inline asm
	fma.rn.f32 	%f80, %f56, %f57, %f79;
	ld.global.nc.u16 	%rs20, [%rd15+18];
	// begin inline asm
	{ cvt.f32.bf16 %f58, %rs20;}

	// end inline asm
	ld.global.nc.u16 	%rs21, [%rd17+18];
	// begin inline asm
	{ cvt.f32.bf16 %f59, %rs21;}

	// end inline asm
	fma.rn.f32 	%f81, %f58, %f59, %f80;
	ld.global.nc.u16 	%rs22, [%rd15+20];
	// begin inline asm
	{ cvt.f32.bf16 %f60, %rs22;}

	// end inline asm
	ld.global.nc.u16 	%rs23, [%rd17+20];
	// begin inline asm
	{ cvt.f32.bf16 %f61, %rs23;}

	// end inline asm
	fma.rn.f32 	%f82, %f60, %f61, %f81;
	ld.global.nc.u16 	%rs24, [%rd15+22];
	// begin inline asm
	{ cvt.f32.bf16 %f62, %rs24;}

	// end inline asm
	ld.global.nc.u16 	%rs25, [%rd17+22];
	// begin inline asm
	{ cvt.f32.bf16 %f63, %rs25;}

	// end inline asm
	fma.rn.f32 	%f83, %f62, %f63, %f82;
	ld.global.nc.u16 	%rs26, [%rd15+24];
	// begin inline asm
	{ cvt.f32.bf16 %f64, %rs26;}

	// end inline asm
	ld.global.nc.u16 	%rs27, [%rd17+24];
	// begin inline asm
	{ cvt.f32.bf16 %f65, %rs27;}

	// end inline asm
	fma.rn.f32 	%f84, %f64, %f65, %f83;
	ld.global.nc.u16 	%rs28, [%rd15+26];
	// begin inline asm
	{ cvt.f32.bf16 %f66, %rs28;}

	// end inline asm
	ld.global.nc.u16 	%rs29, [%rd17+26];
	// begin inline asm
	{ cvt.f32.bf16 %f67, %rs29;}

	// end inline asm
	fma.rn.f32 	%f85, %f66, %f67, %f84;
	ld.global.nc.u16 	%rs30, [%rd15+28];
	// begin inline asm
	{ cvt.f32.bf16 %f68, %rs30;}

	// end inline asm
	ld.global.nc.u16 	%rs31, [%rd17+28];
	// begin inline asm
	{ cvt.f32.bf16 %f69, %rs31;}

	// end inline asm
	fma.rn.f32 	%f86, %f68, %f69, %f85;
	ld.global.nc.u16 	%rs32, [%rd15+30];
	// begin inline asm
	{ cvt.f32.bf16 %f70, %rs32;}

	// end inline asm
	ld.global.nc.u16 	%rs33, [%rd17+30];
	// begin inline asm
	{ cvt.f32.bf16 %f71, %rs33;}

	// end inline asm
	fma.rn.f32 	%f252, %f70, %f71, %f86;
	add.s32 	%r117, %r117, 16;
	setp.ne.s32 	%p6, %r117, %r9;
	mov.u32 	%r119, %r9;
	@%p6 bra 	$L__BB1_6;
$L__BB1_7:
	setp.eq.s32 	%p7, %r7, 0;
	@%p7 bra 	$L__BB1_17;
	add.s32 	%r77, %r7, -1;
	setp.lt.u32 	%p8, %r77, 7;
	@%p8 bra 	$L__BB1_10;
	add.s32 	%r78, %r119, %r2;
	mul.wide.u32 	%rd18, %r78, 2;
	add.s64 	%rd19, %rd2, %rd18;
	ld.global.nc.u16 	%rs34, [%rd19];
	// begin inline asm
	{ cvt.f32.bf16 %f88, %rs34;}

	// end inline asm
	add.s32 	%r79, %r12, %r119;
	mul.wide.s32 	%rd20, %r79, 2;
	add.s64 	%rd21, %rd1, %rd20;
	ld.global.nc.u16 	%rs35, [%rd21];
	// begin inline asm
	{ cvt.f32.bf16 %f89, %rs35;}

	// end inline asm
	fma.rn.f32 	%f104, %f88, %f89, %f252;
	cvt.u64.u32 	%rd23, %r119;
	add.s64 	%rd24, %rd23, %rd39;
	shl.b64 	%rd25, %rd24, 1;
	add.s64 	%rd26, %rd2, %rd25;
	ld.global.nc.u16 	%rs36, [%rd26+2];
	// begin inline asm
	{ cvt.f32.bf16 %f90, %rs36;}

	// end inline asm
	ld.global.nc.u16 	%rs37, [%rd21+2];
	// begin inline asm
	{ cvt.f32.bf16 %f91, %rs37;}

	// end inline asm
	fma.rn.f32 	%f105, %f90, %f91, %f104;
	ld.global.nc.u16 	%rs38, [%rd26+4];
	// begin inline asm
	{ cvt.f32.bf16 %f92, %rs38;}

	// end inline asm
	ld.global.nc.u16 	%rs39, [%rd21+4];
	// begin inline asm
	{ cvt.f32.bf16 %f93, %rs39;}

	// end inline asm
	fma.rn.f32 	%f106, %f92, %f93, %f105;
	ld.global.nc.u16 	%rs40, [%rd26+6];
	// begin inline asm
	{ cvt.f32.bf16 %f94, %rs40;}

	// end inline asm
	ld.global.nc.u16 	%rs41, [%rd21+6];
	// begin inline asm
	{ cvt.f32.bf16 %f95, %rs41;}

	// end inline asm
	fma.rn.f32 	%f107, %f94, %f95, %f106;
	ld.global.nc.u16 	%rs42, [%rd26+8];
	// begin inline asm
	{ cvt.f32.bf16 %f96, %rs42;}

	// end inline asm
	ld.global.nc.u16 	%rs43, [%rd21+8];
	// begin inline asm
	{ cvt.f32.bf16 %f97, %rs43;}

	// end inline asm
	fma.rn.f32 	%f108, %f96, %f97, %f107;
	ld.global.nc.u16 	%rs44, [%rd26+10];
	// begin inline asm
	{ cvt.f32.bf16 %f98, %rs44;}

	// end inline asm
	ld.global.nc.u16 	%rs45, [%rd21+10];
	// begin inline asm
	{ cvt.f32.bf16 %f99, %rs45;}

	// end inline asm
	fma.rn.f32 	%f109, %f98, %f99, %f108;
	ld.global.nc.u16 	%rs46, [%rd26+12];
	// begin inline asm
	{ cvt.f32.bf16 %f100, %rs46;}

	// end inline asm
	ld.global.nc.u16 	%rs47, [%rd21+12];
	// begin inline asm
	{ cvt.f32.bf16 %f101, %rs47;}

	// end inline asm
	fma.rn.f32 	%f110, %f100, %f101, %f109;
	ld.global.nc.u16 	%rs48, [%rd26+14];
	// begin inline asm
	{ cvt.f32.bf16 %f102, %rs48;}

	// end inline asm
	ld.global.nc.u16 	%rs49, [%rd21+14];
	// begin inline asm
	{ cvt.f32.bf16 %f103, %rs49;}

	// end inline asm
	fma.rn.f32 	%f252, %f102, %f103, %f110;
	add.s32 	%r119, %r119, 8;
$L__BB1_10:
	setp.eq.s32 	%p9, %r8, 0;
	@%p9 bra 	$L__BB1_17;
	add.s32 	%r80, %r8, -1;
	setp.lt.u32 	%p10, %r80, 3;
	@%p10 bra 	$L__BB1_13;
	add.s32 	%r81, %r119, %r2;
	mul.wide.u32 	%rd27, %r81, 2;
	add.s64 	%rd28, %rd2, %rd27;
	ld.global.nc.u16 	%rs50, [%rd28];
	// begin inline asm
	{ cvt.f32.bf16 %f112, %rs50;}

	// end inline asm
	add.s32 	%r82, %r12, %r119;
	mul.wide.s32 	%rd29, %r82, 2;
	add.s64 	%rd30, %rd1, %rd29;
	ld.global.nc.u16 	%rs51, [%rd30];
	// begin inline asm
	{ cvt.f32.bf16 %f113, %rs51;}

	// end inline asm
	fma.rn.f32 	%f120, %f112, %f113, %f252;
	cvt.u64.u32 	%rd32, %r119;
	add.s64 	%rd33, %rd32, %rd39;
	shl.b64 	%rd34, %rd33, 1;
	add.s64 	%rd35, %rd2, %rd34;
	ld.global.nc.u16 	%rs52, [%rd35+2];
	// begin inline asm
	{ cvt.f32.bf16 %f114, %rs52;}

	// end inline asm
	ld.global.nc.u16 	%rs53, [%rd30+2];
	// begin inline asm
	{ cvt.f32.bf16 %f115, %rs53;}

	// end inline asm
	fma.rn.f32 	%f121, %f114, %f115, %f120;
	ld.global.nc.u16 	%rs54, [%rd35+4];
	// begin inline asm
	{ cvt.f32.bf16 %f116, %rs54;}

	// end inline asm
	ld.global.nc.u16 	%rs55, [%rd30+4];
	// begin inline asm
	{ cvt.f32.bf16 %f117, %rs55;}

	// end inline asm
	fma.rn.f32 	%f122, %f116, %f117, %f121;
	ld.global.nc.u16 	%rs56, [%rd35+6];
	// begin inline asm
	{ cvt.f32.bf16 %f118, %rs56;}

	// end inline asm
	ld.global.nc.u16 	%rs57, [%rd30+6];
	// begin inline asm
	{ cvt.f32.bf16 %f119, %rs57;}

	// end inline asm
	fma.rn.f32 	%f252, %f118, %f119, %f122;
	add.s32 	%r119, %r119, 4;
$L__BB1_13:
	setp.eq.s32 	%p11, %r10, 0;
	@%p11 bra 	$L__BB1_17;
	setp.eq.s32 	%p12, %r10, 1;
	add.s32 	%r83, %r119, %r2;
	mul.wide.u32 	%rd36, %r83, 2;
	add.s64 	%rd37, %rd2, %rd36;
	ld.global.nc.u16 	%rs58, [%rd37];
	// begin inline asm
	{ cvt.f32.bf16 %f123, %rs58;}

	// end inline asm
	add.s32 	%r84, %r12, %r119;
	mul.wide.s32 	%rd38, %r84, 2;
	add.s64 	%rd5, %rd1, %rd38;
	ld.global.nc.u16 	%rs59, [%rd5];
	// begin inline asm
	{ cvt.f32.bf16 %f124, %rs59;}

	// end inline asm
	fma.rn.f32 	%f252, %f123, %f124, %f252;
	@%p12 bra 	$L__BB1_17;
	setp.eq.s32 	%p13, %r10, 2;
	cvt.u64.u32 	%rd40, %r119;
	add.s64 	%rd41, %rd40, %rd39;
	shl.b64 	%rd42, %rd41, 1;
	add.s64 	%rd6, %rd2, %rd42;
	ld.global.nc.u16 	%rs60, [%rd6+2];
	// begin inline asm
	{ cvt.f32.bf16 %f125, %rs60;}

	// end inline asm
	ld.global.nc.u16 	%rs61, [%rd5+2];
	// begin inline asm
	{ cvt.f32.bf16 %f126, %rs61;}

	// end inline asm
	fma.rn.f32 	%f252, %f125, %f126, %f252;
	@%p13 bra 	$L__BB1_17;
	ld.global.nc.u16 	%rs62, [%rd6+4];
	// begin inline asm
	{ cvt.f32.bf16 %f127, %rs62;}

	// end inline asm
	ld.global.nc.u16 	%rs63, [%rd5+4];
	// begin inline asm
	{ cvt.f32.bf16 %f128, %rs63;}

	// end inline asm
	fma.rn.f32 	%f252, %f127, %f128, %f252;
$L__BB1_17:
	mul.f32 	%f129, %f36, %f252;
	shl.b32 	%r85, %r116, 2;
	mov.u32 	%r86, s_scores;
	add.s32 	%r87, %r86, %r85;
	st.shared.f32 	[%r87], %f129;
	add.s32 	%r116, %r116, %r5;
	setp.lt.s32 	%p14, %r116, %r59;
	@%p14 bra 	$L__BB1_4;
	bra.uni 	$L__BB1_20;
$L__BB1_18:
	mul.f32 	%f15, %f36, 0f00000000;
	mov.u32 	%r71, s_scores;
	mov.u32 	%r121, %r125;
$L__BB1_19:
	shl.b32 	%r70, %r121, 2;
	add.s32 	%r72, %r71, %r70;
	st.shared.f32 	[%r72], %f15;
	add.s32 	%r121, %r121, %r5;
	setp.lt.s32 	%p4, %r121, %r59;
	@%p4 bra 	$L__BB1_19;
$L__BB1_20:
	setp.ge.s32 	%p15, %r125, %r59;
	bar.sync 	0;
	mov.f32 	%f254, 0fFF800000;
	@%p15 bra 	$L__BB1_23;
	mov.f32 	%f254, 0fFF800000;
	mov.u32 	%r23, %ntid.x;
	mov.u32 	%r89, s_scores;
	mov.u32 	%r122, %r125;
$L__BB1_22:
	shl.b32 	%r88, %r122, 2;
	add.s32 	%r90, %r89, %r88;
	ld.shared.f32 	%f132, [%r90];
	max.f32 	%f254, %f254, %f132;
	add.s32 	%r122, %r122, %r23;
	setp.lt.s32 	%p16, %r122, %r59;
	@%p16 bra 	$L__BB1_22;
$L__BB1_23:
	setp.ge.s32 	%p17, %r125, %r59;
	bar.sync 	0;
	mov.f32 	%f256, 0f00000000;
	@%p17 bra 	$L__BB1_26;
	mov.f32 	%f256, 0f00000000;
	mov.u32 	%r26, %ntid.x;
	mov.u32 	%r92, s_scores;
	mov.u32 	%r123, %r125;
$L__BB1_25:
	shl.b32 	%r91, %r123, 2;
	add.s32 	%r93, %r92, %r91;
	ld.shared.f32 	%f135, [%r93];
	sub.f32 	%f136, %f135, %f254;
	fma.rn.f32 	%f137, %f136, 0f3BBB989D, 0f3F000000;
	cvt.sat.f32.f32 	%f138, %f137;
	mov.f32 	%f139, 0f4B400001;
	mov.f32 	%f140, 0f437C0000;
	fma.rm.f32 	%f141, %f138, %f140, %f139;
	add.f32 	%f142, %f141, 0fCB40007F;
	neg.f32 	%f143, %f142;
	fma.rn.f32 	%f144, %f136, 0f3FB8AA3B, %f143;
	fma.rn.f32 	%f145, %f136, 0f32A57060, %f144;
	mov.b32 	%r94, %f141;
	shl.b32 	%r95, %r94, 23;
	mov.b32 	%f146, %r95;
	ex2.approx.ftz.f32 	%f147, %f145;
	mul.f32 	%f148, %f147, %f146;
	st.shared.f32 	[%r93], %f148;
	add.f32 	%f256, %f256, %f148;
	add.s32 	%r123, %r123, %r26;
	setp.lt.s32 	%p18, %r123, %r59;
	@%p18 bra 	$L__BB1_25;
$L__BB1_26:
	setp.ge.s32 	%p19, %r125, %r59;
	bar.sync 	0;
	@%p19 bra 	$L__BB1_29;
	mov.u32 	%r29, %ntid.x;
	mov.u32 	%r97, s_scores;
	mov.u32 	%r124, %r125;
$L__BB1_28:
	shl.b32 	%r96, %r124, 2;
	add.s32 	%r98, %r97, %r96;
	ld.shared.f32 	%f149, [%r98];
	div.rn.f32 	%f150, %f149, %f256;
	st.shared.f32 	[%r98], %f150;
	add.s32 	%r124, %r124, %r29;
	setp.lt.s32 	%p20, %r124, %r59;
	@%p20 bra 	$L__BB1_28;
$L__BB1_29:
	bar.sync 	0;
	setp.ge.s32 	%p21, %r125, %r60;
	@%p21 bra 	$L__BB1_48;
	setp.gt.s32 	%p22, %r59, 0;
	mov.u32 	%r32, %ntid.x;
	@%p22 bra 	$L__BB1_33;
	mov.f32 	%f151, 0f00000000;
	// begin inline asm
	{  cvt.rn.bf16.f32 %rs64, %f151;}

	// end inline asm
$L__BB1_32:
	add.s32 	%r99, %r125, %r2;
	mul.wide.s32 	%rd43, %r99, 2;
	add.s64 	%rd44, %rd4, %rd43;
	st.global.u16 	[%rd44], %rs64;
	add.s32 	%r125, %r125, %r32;
	setp.lt.s32 	%p23, %r125, %r60;
	@%p23 bra 	$L__BB1_32;
	bra.uni 	$L__BB1_48;
$L__BB1_33:
	and.b32  	%r33, %r59, 15;
	and.b32  	%r34, %r59, 7;
	add.s32 	%r35, %r34, -1;
	and.b32  	%r36, %r59, 2147483632;
	and.b32  	%r37, %r59, 3;
	neg.s32 	%r38, %r36;
	shl.b32 	%r39, %r60, 4;
	mul.wide.s32 	%rd8, %r60, 2;
$L__BB1_34:
	setp.lt.u32 	%p24, %r59, 16;
	add.s32 	%r41, %r125, %r3;
	mov.f32 	%f264, 0f00000000;
	mov.b32 	%r130, 0;
	@%p24 bra 	$L__BB1_37;
	mov.u32 	%r102, s_scores;
	add.s32 	%r126, %r102, 32;
	mov.f32 	%f264, 0f00000000;
	mov.u32 	%r127, %r41;
	mov.u32 	%r128, %r38;
$L__BB1_36:
	.pragma "nounroll";
	ld.shared.v4.f32 	{%f171, %f172, %f173, %f174}, [%r126+-32];
	mul.wide.s32 	%rd45, %r127, 2;
	add.s64 	%rd46, %rd3, %rd45;
	ld.global.nc.u16 	%rs65, [%rd46];
	// begin inline asm
	{ cvt.f32.bf16 %f155, %rs65;}

	// end inline asm
	fma.rn.f32 	%f175, %f171, %f155, %f264;
	add.s64 	%rd48, %rd46, %rd8;
	ld.global.nc.u16 	%rs66, [%rd48];
	// begin inline asm
	{ cvt.f32.bf16 %f156, %rs66;}

	// end inline asm
	fma.rn.f32 	%f176, %f172, %f156, %f175;
	add.s64 	%rd49, %rd48, %rd8;
	ld.global.nc.u16 	%rs67, [%rd49];
	// begin inline asm
	{ cvt.f32.bf16 %f157, %rs67;}

	// end inline asm
	fma.rn.f32 	%f177, %f173, %f157, %f176;
	add.s64 	%rd50, %rd49, %rd8;
	ld.global.nc.u16 	%rs68, [%rd50];
	// begin inline asm
	{ cvt.f32.bf16 %f158, %rs68;}

	// end inline asm
	fma.rn.f32 	%f178, %f174, %f158, %f177;
	ld.shared.v4.f32 	{%f179, %f180, %f181, %f182}, [%r126+-16];
	add.s64 	%rd51, %rd50, %rd8;
	ld.global.nc.u16 	%rs69, [%rd51];
	// begin inline asm
	{ cvt.f32.bf16 %f159, %rs69;}

	// end inline asm
	fma.rn.f32 	%f183, %f179, %f159, %f178;
	add.s64 	%rd52, %rd51, %rd8;
	ld.global.nc.u16 	%rs70, [%rd52];
	// begin inline asm
	{ cvt.f32.bf16 %f160, %rs70;}

	// end inline asm
	fma.rn.f32 	%f184, %f180, %f160, %f183;
	add.s64 	%rd53, %rd52, %rd8;
	ld.global.nc.u16 	%rs71, [%rd53];
	// begin inline asm
	{ cvt.f32.bf16 %f161, %rs71;}

	// end inline asm
	fma.rn.f32 	%f185, %f181, %f161, %f184;
	add.s64 	%rd54, %rd53, %rd8;
	ld.global.nc.u16 	%rs72, [%rd54];
	// begin inline asm
	{ cvt.f32.bf16 %f162, %rs72;}

	// end inline asm
	fma.rn.f32 	%f186, %f182, %f162, %f185;
	ld.shared.v4.f32 	{%f187, %f188, %f189, %f190}, [%r126];
	add.s64 	%rd55, %rd54, %rd8;
	ld.global.nc.u16 	%rs73, [%rd55];
	// begin inline asm
	{ cvt.f32.bf16 %f163, %rs73;}

	// end inline asm
	fma.rn.f32 	%f191, %f187, %f163, %f186;
	add.s64 	%rd56, %rd55, %rd8;
	ld.global.nc.u16 	%rs74, [%rd56];
	// begin inline asm
	{ cvt.f32.bf16 %f164, %rs74;}

	// end inline asm
	fma.rn.f32 	%f192, %f188, %f164, %f191;
	add.s64 	%rd57, %rd56, %rd8;
	ld.global.nc.u16 	%rs75, [%rd57];
	// begin inline asm
	{ cvt.f32.bf16 %f165, %rs75;}

	// end inline asm
	fma.rn.f32 	%f193, %f189, %f165, %f192;
	add.s64 	%rd58, %rd57, %rd8;
	ld.global.nc.u16 	%rs76, [%rd58];
	// begin inline asm
	{ cvt.f32.bf16 %f166, %rs76;}

	// end inline asm
	fma.rn.f32 	%f194, %f190, %f166, %f193;
	ld.shared.v4.f32 	{%f195, %f196, %f197, %f198}, [%r126+16];
	add.s64 	%rd59, %rd58, %rd8;
	ld.global.nc.u16 	%rs77, [%rd59];
	// begin inline asm
	{ cvt.f32.bf16 %f167, %rs77;}

	// end inline asm
	fma.rn.f32 	%f199, %f195, %f167, %f194;
	add.s64 	%rd60, %rd59, %rd8;
	ld.global.nc.u16 	%rs78, [%rd60];
	// begin inline asm
	{ cvt.f32.bf16 %f168, %rs78;}

	// end inline asm
	fma.rn.f32 	%f200, %f196, %f168, %f199;
	add.s64 	%rd61, %rd60, %rd8;
	ld.global.nc.u16 	%rs79, [%rd61];
	// begin inline asm
	{ cvt.f32.bf16 %f169, %rs79;}

	// end inline asm
	fma.rn.f32 	%f201, %f197, %f169, %f200;
	add.s64 	%rd62, %rd61, %rd8;
	ld.global.nc.u16 	%rs80, [%rd62];
	// begin inline asm
	{ cvt.f32.bf16 %f170, %rs80;}

	// end inline asm
	fma.rn.f32 	%f264, %f198, %f170, %f201;
	add.s32 	%r128, %r128, 16;
	add.s32 	%r127, %r127, %r39;
	add.s32 	%r126, %r126, 64;
	setp.ne.s32 	%p25, %r128, 0;
	mov.u32 	%r130, %r36;
	@%p25 bra 	$L__BB1_36;
$L__BB1_37:
	setp.eq.s32 	%p26, %r33, 0;
	@%p26 bra 	$L__BB1_47;
	add.s32 	%r103, %r33, -1;
	setp.lt.u32 	%p27, %r103, 7;
	@%p27 bra 	$L__BB1_40;
	shl.b32 	%r104, %r130, 2;
	mov.u32 	%r105, s_scores;
	add.s32 	%r106, %r105, %r104;
	ld.shared.f32 	%f211, [%r106];
	mad.lo.s32 	%r107, %r130, %r60, %r41;
	mul.wide.s32 	%rd63, %r107, 2;
	add.s64 	%rd64, %rd3, %rd63;
	ld.global.nc.u16 	%rs81, [%rd64];
	// begin inline asm
	{ cvt.f32.bf16 %f203, %rs81;}

	// end inline asm
	fma.rn.f32 	%f212, %f211, %f203, %f264;
	ld.shared.f32 	%f213, [%r106+4];
	add.s64 	%rd66, %rd64, %rd8;
	ld.global.nc.u16 	%rs82, [%rd66];
	// begin inline asm
	{ cvt.f32.bf16 %f204, %rs82;}

	// end inline asm
	fma.rn.f32 	%f214, %f213, %f204, %f212;
	ld.shared.f32 	%f215, [%r106+8];
	add.s64 	%rd67, %rd66, %rd8;
	ld.global.nc.u16 	%rs83, [%rd67];
	// begin inline asm
	{ cvt.f32.bf16 %f205, %rs83;}

	// end inline asm
	fma.rn.f32 	%f216, %f215, %f205, %f214;
	ld.shared.f32 	%f217, [%r106+12];
	add.s64 	%rd68, %rd67, %rd8;
	ld.global.nc.u16 	%rs84, [%rd68];
	// begin inline asm
	{ cvt.f32.bf16 %f206, %rs84;}

	// end inline asm
	fma.rn.f32 	%f218, %f217, %f206, %f216;
	ld.shared.f32 	%f219, [%r106+16];
	add.s64 	%rd69, %rd68, %rd8;
	ld.global.nc.u16 	%rs85, [%rd69];
	// begin inline asm
	{ cvt.f32.bf16 %f207, %rs85;}

	// end inline asm
	fma.rn.f32 	%f220, %f219, %f207, %f218;
	ld.shared.f32 	%f221, [%r106+20];
	add.s64 	%rd70, %rd69, %rd8;
	ld.global.nc.u16 	%rs86, [%rd70];
	// begin inline asm
	{ cvt.f32.bf16 %f208, %rs86;}

	// end inline asm
	fma.rn.f32 	%f222, %f221, %f208, %f220;
	ld.shared.f32 	%f223, [%r106+24];
	add.s64 	%rd71, %rd70, %rd8;
	ld.global.nc.u16 	%rs87, [%rd71];
	// begin inline asm
	{ cvt.f32.bf16 %f209, %rs87;}

	// end inline asm
	fma.rn.f32 	%f224, %f223, %f209, %f222;
	ld.shared.f32 	%f225, [%r106+28];
	add.s64 	%rd72, %rd71, %rd8;
	ld.global.nc.u16 	%rs88, [%rd72];
	// begin inline asm
	{ cvt.f32.bf16 %f210, %rs88;}

	// end inline asm
	fma.rn.f32 	%f264, %f225, %f210, %f224;
	add.s32 	%r130, %r130, 8;
$L__BB1_40:
	setp.eq.s32 	%p28, %r34, 0;
	@%p28 bra 	$L__BB1_47;
	setp.lt.u32 	%p29, %r35, 3;
	@%p29 bra 	$L__BB1_43;
	shl.b32 	%r108, %r130, 2;
	mov.u32 	%r109, s_scores;
	add.s32 	%r110, %r109, %r108;
	ld.shared.f32 	%f231, [%r110];
	mad.lo.s32 	%r111, %r130, %r60, %r41;
	mul.wide.s32 	%rd73, %r111, 2;
	add.s64 	%rd74, %rd3, %rd73;
	ld.global.nc.u16 	%rs89, [%rd74];
	// begin inline asm
	{ cvt.f32.bf16 %f227, %rs89;}

	// end inline asm
	fma.rn.f32 	%f232, %f231, %f227, %f264;
	ld.shared.f32 	%f233, [%r110+4];
	add.s64 	%rd76, %rd74, %rd8;
	ld.global.nc.u16 	%rs90, [%rd76];
	// begin inline asm
	{ cvt.f32.bf16 %f228, %rs90;}

	// end inline asm
	fma.rn.f32 	%f234, %f233, %f228, %f232;
	ld.shared.f32 	%f235, [%r110+8];
	add.s64 	%rd77, %rd76, %rd8;
	ld.global.nc.u16 	%rs91, [%rd77];
	// begin inline asm
	{ cvt.f32.bf16 %f229, %rs91;}

	// end inline asm
	fma.rn.f32 	%f236, %f235, %f229, %f234;
	ld.shared.f32 	%f237, [%r110+12];
	add.s64 	%rd78, %rd77, %rd8;
	ld.global.nc.u16 	%rs92, [%rd78];
	// begin inline asm
	{ cvt.f32.bf16 %f230, %rs92;}

	// end inline asm
	fma.rn.f32 	%f264, %f237, %f230, %f236;
	add.s32 	%r130, %r130, 4;
$L__BB1_43:
	setp.eq.s32 	%p30, %r37, 0;
	@%p30 bra 	$L__BB1_47;
	setp.eq.s32 	%p31, %r37, 1;
	shl.b32 	%r112, %r130, 2;
	mov.u32 	%r113, s_scores;
	add.s32 	%r53, %r113, %r112;
	ld.shared.f32 	%f239, [%r53];
	mad.lo.s32 	%r114, %r130, %r60, %r41;
	mul.wide.s32 	%rd79, %r114, 2;
	add.s64 	%rd7, %rd3, %rd79;
	ld.global.nc.u16 	%rs93, [%rd7];
	// begin inline asm
	{ cvt.f32.bf16 %f238, %rs93;}

	// end inline asm
	fma.rn.f32 	%f264, %f239, %f238, %f264;
	@%p31 bra 	$L__BB1_47;
	setp.eq.s32 	%p32, %r37, 2;
	ld.shared.f32 	%f241, [%r53+4];
	add.s64 	%rd9, %rd7, %rd8;
	ld.global.nc.u16 	%rs94, [%rd9];
	// begin inline asm
	{ cvt.f32.bf16 %f240, %rs94;}

	// end inline asm
	fma.rn.f32 	%f264, %f241, %f240, %f264;
	@%p32 bra 	$L__BB1_47;
	ld.shared.f32 	%f243, [%r53+8];
	add.s64 	%rd80, %rd9, %rd8;
	ld.global.nc.u16 	%rs95, [%rd80];
	// begin inline asm
	{ cvt.f32.bf16 %f242, %rs95;}

	// end inline asm
	fma.rn.f32 	%f264, %f243, %f242, %f264;
$L__BB1_47:
	// begin inline asm
	{  cvt.rn.bf16.f32 %rs96, %f264;}

	// end inline asm
	add.s32 	%r115, %r125, %r2;
	mul.wide.s32 	%rd81, %r115, 2;
	add.s64 	%rd82, %rd4, %rd81;
	st.global.u16 	[%rd82], %rs96;
	add.s32 	%r125, %r125, %r32;
	setp.lt.s32 	%p33, %r125, %r60;
	@%p33 bra 	$L__BB1_34;
$L__BB1_48:
	ret;

}


// ===== COMPILED SASS (sm_100) =====

	.target	sm_100

	.elftype	@"ET_EXEC"


//--------------------- .note.nv.tkinfo           --------------------------
	.section	.note.nv.tkinfo,"",@"SHT_NOTE"
	.sectionflags	@"SHF_NOTE_NV_TKINFO"
	.tkinfo
        /*0018*/ 	.word	0x00000002
        /*0030*/ 	.string	""
        /*0030*/ 	.string	"ptxas"
        /*0030*/ 	.string	"Cuda compilation tools, release 13.0, V13.0.88"
        /*0030*/ 	.string	"Build cuda_13.0.r13.0/compiler.36424714_0"
        /*0030*/ 	.string	"-arch sm_100 -m 64 "



//--------------------- .note.nv.cuinfo           --------------------------
	.section	.note.nv.cuinfo,"",@"SHT_NOTE"
	.sectionflags	@"SHF_NOTE_NV_CUINFO"
        /*0018*/ 	.short	0x0002
        /*001a*/ 	.short	0x0064
        /*001c*/ 	.short	0x0082
	.zero		2


//--------------------- .nv.info                  --------------------------
	.section	.nv.info,"",@"SHT_CUDA_INFO"
	.align	4


	//----- nvinfo : EIATTR_REGCOUNT
	.align		4
        /*0000*/ 	.byte	0x04, 0x2f
        /*0002*/ 	.short	(.L_1 - .L_0)
	.align		4
.L_0:
        /*0004*/ 	.word	index@(_Z23attention_fwd_bf16_wmmaPK13__nv_bfloat16S1_S1_PS_iiiiif)
        /*0008*/ 	.word	0x0000002a


	//----- nvinfo : EIATTR_FRAME_SIZE
	.align		4
.L_1:
        /*000c*/ 	.byte	0x04, 0x11
        /*000e*/ 	.short	(.L_3 - .L_2)
	.align		4
.L_2:
        /*0010*/ 	.word	index@(_Z23attention_fwd_bf16_wmmaPK13__nv_bfloat16S1_S1_PS_iiiiif)
        /*0014*/ 	.word	0x000000c0


	//----- nvinfo : EIATTR_REGCOUNT
	.align		4
.L_3:
        /*0018*/ 	.byte	0x04, 0x2f
        /*001a*/ 	.short	(.L_5 - .L_4)
	.align		4
.L_4:
        /*001c*/ 	.word	index@(_Z25attention_fwd_bf16_scalarPK13__nv_bfloat16S1_S1_PS_iiiiif)
        /*0020*/ 	.word	0x00000020


	//----- nvinfo : EIATTR_FRAME_SIZE
	.align		4
.L_5:
        /*0024*/ 	.byte	0x04, 0x11
        /*0026*/ 	.short	(.L_7 - .L_6)
	.align		4
.L_6:
        /*0028*/ 	.word	index@($__internal_0_$__cuda_sm3x_div_rn_noftz_f32_slowpath)
        /*002c*/ 	.word	0x00000000


	//----- nvinfo : EIATTR_FRAME_SIZE
	.align		4
.L_7:
        /*0030*/ 	.byte	0x04, 0x11
        /*0032*/ 	.short	(.L_9 - .L_8)
	.align		4
.L_8:
        /*0034*/ 	.word	index@(_Z25attention_fwd_bf16_scalarPK13__nv_bfloat16S1_S1_PS_iiiiif)
        /*0038*/ 	.word	0x00000000


	//----- nvinfo : EIATTR_MIN_STACK_SIZE
	.align		4
.L_9:
        /*003c*/ 	.byte	0x04, 0x12
        /*003e*/ 	.short	(.L_11 - .L_10)
	.align		4
.L_10:
        /*0040*/ 	.word	index@(_Z25attention_fwd_bf16_scalarPK13__nv_bfloat16S1_S1_PS_iiiiif)
        /*0044*/ 	.word	0x00000000


	//----- nvinfo : EIATTR_MIN_STACK_SIZE
	.align		4
.L_11:
        /*0048*/ 	.byte	0x04, 0x12
        /*004a*/ 	.short	(.L_13 - .L_12)
	.align		4
.L_12:
        /*004c*/ 	.word	index@(_Z23attention_fwd_bf16_wmmaPK13__nv_bfloat16S1_S1_PS_iiiiif)
        /*0050*/ 	.word	0x000000c0
.L_13:


//--------------------- .nv.compat                --------------------------
	.section	.nv.compat,"",@"SHT_CUDA_COMPAT_INFO"
	.align	4
        /*0000*/ 	.byte	0x02, 0x09, 0x00, 0x00, 0x02, 0x02, 0x01, 0x00, 0x02, 0x05, 0x05, 0x00, 0x03, 0x07, 0x01, 0x01
        /*0010*/ 	.byte	0x02, 0x03, 0x00, 0x00, 0x02, 0x06, 0x01, 0x00, 0x04, 0x0b, 0x08, 0x00, 0x01, 0x00, 0x00, 0x00
        /*0020*/ 	.byte	0x00, 0x00, 0x00, 0x00


//--------------------- .nv.info._Z25attention_fwd_bf16_scalarPK13__nv_bfloat16S1_S1_PS_iiiiif --------------------------
	.section	.nv.info._Z25attention_fwd_bf16_scalarPK13__nv_bfloat16S1_S1_PS_iiiiif,"",@"SHT_CUDA_INFO"
	.sectionflags	@""
	.align	4


	//----- nvinfo : EIATTR_CUDA_API_VERSION
	.align		4
        /*0000*/ 	.byte	0x04, 0x37
        /*0002*/ 	.short	(.L_15 - .L_14)
.L_14:
        /*0004*/ 	.word	0x00000082


	//----- nvinfo : EIATTR_KPARAM_INFO
	.align		4
.L_15:
        /*0008*/ 	.byte	0x04, 0x17
        /*000a*/ 	.short	(.L_17 - .L_16)
.L_16:
        /*000c*/ 	.word	0x00000000
        /*0010*/ 	.short	0x0009
        /*0012*/ 	.short	0x0034
        /*0014*/ 	.byte	0x00, 0xf0, 0x11, 0x00


	//----- nvinfo : EIATTR_KPARAM_INFO
	.align		4
.L_17:
        /*0018*/ 	.byte	0x04, 0x17
        /*001a*/ 	.short	(.L_19 - .L_18)
.L_18:
        /*001c*/ 	.word	0x00000000
        /*0020*/ 	.short	0x0008
        /*0022*/ 	.short	0x0030
        /*0024*/ 	.byte	0x00, 0xf0, 0x11, 0x00


	//----- nvinfo : EIATTR_KPARAM_INFO
	.align		4
.L_19:
        /*0028*/ 	.byte	0x04, 0x17
        /*002a*/ 	.short	(.L_21 - .L_20)
.L_20:
        /*002c*/ 	.word	0x00000000
        /*0030*/ 	.short	0x0007
        /*0032*/ 	.short	0x002c
        /*0034*/ 	.byte	0x00, 0xf0, 0x11, 0x00


	//----- nvinfo : EIATTR_KPARAM_INFO
	.align		4
.L_21:
        /*0038*/ 	.byte	0x04, 0x17
        /*003a*/ 	.short	(.L_23 - .L_22)
.L_22:
        /*003c*/ 	.word	0x00000000
        /*0040*/ 	.short	0x0006
        /*0042*/ 	.short	0x0028
        /*0044*/ 	.byte	0x00, 0xf0, 0x11, 0x00


	//----- nvinfo : EIATTR_KPARAM_INFO
	.align		4
.L_23:
        /*0048*/ 	.byte	0x04, 0x17
        /*004a*/ 	.short	(.L_25 - .L_24)
.L_24:
        /*004c*/ 	.word	0x00000000
        /*0050*/ 	.short	0x0005
        /*0052*/ 	.short	0x0024
        /*0054*/ 	.byte	0x00, 0xf0, 0x11, 0x00


	//----- nvinfo : EIATTR_KPARAM_INFO
	.align		4
.L_25:
        /*0058*/ 	.byte	0x04, 0x17
        /*005a*/ 	.short	(.L_27 - .L_26)
.L_26:
        /*005c*/ 	.word	0x00000000
        /*0060*/ 	.short	0x0004
        /*0062*/ 	.short	0x0020
        /*0064*/ 	.byte	0x00, 0xf0, 0x11, 0x00


	//----- nvinfo : EIATTR_KPARAM_INFO
	.align		4
.L_27:
        /*0068*/ 	.byte	0x04, 0x17
        /*006a*/ 	.short	(.L_29 - .L_28)
.L_28:
        /*006c*/ 	.word	0x00000000
        /*0070*/ 	.short	0x0003
        /*0072*/ 	.short	0x0018
        /*0074*/ 	.byte	0x00, 0xf5, 0x21, 0x00


	//----- nvinfo : EIATTR_KPARAM_INFO
	.align		4
.L_29:
        /*0078*/ 	.byte	0x04, 0x17
        /*007a*/ 	.short	(.L_31 - .L_30)
.L_30:
        /*007c*/ 	.word	0x00000000
        /*0080*/ 	.short	0x0002
        /*0082*/ 	.short	0x0010
        /*0084*/ 	.byte	0x00, 0xf5, 0x21, 0x00


	//----- nvinfo : EIATTR_KPARAM_INFO
	.align		4
.L_31:
        /*0088*/ 	.byte	0x04, 0x17
        /*008a*/ 	.short	(.L_33 - .L_32)
.L_32:
        /*008c*/ 	.word	0x00000000
        /*0090*/ 	.short	0x0001
        /*0092*/ 	.short	0x0008
        /*0094*/ 	.byte	0x00, 0xf5, 0x21, 0x00


	//----- nvinfo : EIATTR_KPARAM_INFO
	.align		4
.L_33:
        /*0098*/ 	.byte	0x04, 0x17
        /*009a*/ 	.short	(.L_35 - .L_34)
.L_34:
        /*009c*/ 	.word	0x00000000
        /*00a0*/ 	.short	0x0000
        /*00a2*/ 	.short	0x0000
        /*00a4*/ 	.byte	0x00, 0xf5, 0x21, 0x00


	//----- nvinfo : EIATTR_SPARSE_MMA_MASK
	.align		4
.L_35:
        /*00a8*/ 	.byte	0x03, 0x50
        /*00aa*/ 	.short	0x0000


	//----- nvinfo : EIATTR_MAXREG_COUNT
	.align		4
        /*00ac*/ 	.byte	0x03, 0x1b
        /*00ae*/ 	.short	0x00ff


	//----- nvinfo : EIATTR_NUM_BARRIERS
	.align		4
        /*00b0*/ 	.byte	0x02, 0x4c
        /*00b2*/ 	.byte	0x01
	.zero		1


	//----- nvinfo : EIATTR_MERCURY_ISA_VERSION
	.align		4
        /*00b4*/ 	.byte	0x03, 0x5f
        /*00b6*/ 	.short	0x0101


	//----- nvinfo : EIATTR_UNUSED_LOAD_BYTE_OFFSET
	.align		4
        /*00b8*/ 	.byte	0x04, 0x44
        /*00ba*/ 	.short	(.L_37 - .L_36)


	//   ....[0]....
.L_36:
        /*00bc*/ 	.word	0x00002720
        /*00c0*/ 	.word	0x00000fff


	//----- nvinfo : EIATTR_VRC_CTA_INIT_COUNT
	.align		4
.L_37:
        /*00c4*/ 	.byte	0x02, 0x4a
	.zero		1
	.zero		1


	//----- nvinfo : EIATTR_EXIT_INSTR_OFFSETS
	.align		4
        /*00c8*/ 	.byte	0x04, 0x1c
        /*00ca*/ 	.short	(.L_39 - .L_38)


	//   ....[0]....
.L_38:
        /*00cc*/ 	.word	0x00000070


	//   ....[1]....
        /*00d0*/ 	.word	0x00001ad0


	//   ....[2]....
        /*00d4*/ 	.word	0x00001b90


	//   ....[3]....
        /*00d8*/ 	.word	0x00002880


	//----- nvinfo : EIATTR_CRS_STACK_SIZE
	.align		4
.L_39:
        /*00dc*/ 	.byte	0x04, 0x1e
        /*00de*/ 	.short	(.L_41 - .L_40)
.L_40:
        /*00e0*/ 	.word	0x00000000


	//----- nvinfo : EIATTR_CBANK_PARAM_SIZE
	.align		4
.L_41:
        /*00e4*/ 	.byte	0x03, 0x19
        /*00e6*/ 	.short	0x0038


	//----- nvinfo : EIATTR_PARAM_CBANK
	.align		4
        /*00e8*/ 	.byte	0x04, 0x0a
        /*00ea*/ 	.short	(.L_43 - .L_42)
	.align		4
.L_42:
        /*00ec*/ 	.word	index@(.nv.constant0._Z25attention_fwd_bf16_scalarPK13__nv_bfloat16S1_S1_PS_iiiiif)
        /*00f0*/ 	.short	0x0380
        /*00f2*/ 	.short	0x0038


	//----- nvinfo : EIATTR_SW_WAR
	.align		4
.L_43:
        /*00f4*/ 	.byte	0x04, 0x36
        /*00f6*/ 	.short	(.L_45 - .L_44)
.L_44:
        /*00f8*/ 	.word	0x00000008
.L_45:


//--------------------- .nv.info._Z23attention_fwd_bf16_wmmaPK13__nv_bfloat16S1_S1_PS_iiiiif --------------------------
	.section	.nv.info._Z23attention_fwd_bf16_wmmaPK13__nv_bfloat16S1_S1_PS_iiiiif,"",@"SHT_CUDA_INFO"
	.sectionflags	@""
	.align	4


	//----- nvinfo : EIATTR_CUDA_API_VERSION
	.align		4
        /*0000*/ 	.byte	0x04, 0x37
        /*0002*/ 	.short	(.L_47 - .L_46)
.L_46:
        /*0004*/ 	.word	0x00000082


	//----- nvinfo : EIATTR_KPARAM_INFO
	.align		4
.L_47:
        /*0008*/ 	.byte	0x04, 0x17
        /*000a*/ 	.short	(.L_49 - .L_48)
.L_48:
        /*000c*/ 	.word	0x00000000
        /*0010*/ 	.short	0x0009
        /*0012*/ 	.short	0x0034
        /*0014*/ 	.byte	0x00, 0xf0, 0x11, 0x00


	//----- nvinfo : EIATTR_KPARAM_INFO
	.align		4
.L_49:
        /*0018*/ 	.byte	0x04, 0x17
        /*001a*/ 	.short	(.L_51 - .L_50)
.L_50:
        /*001c*/ 	.word	0x00000000
        /*0020*/ 	.short	0x0008
        /*0022*/ 	.short	0x0030
        /*0024*/ 	.byte	0x00, 0xf0, 0x11, 0x00


	//----- nvinfo : EIATTR_KPARAM_INFO
	.align		4
.L_51:
        /*0028*/ 	.byte	0x04, 0x17
        /*002a*/ 	.short	(.L_53 - .L_52)
.L_52:
        /*002c*/ 	.word	0x00000000
        /*0030*/ 	.short	0x0007
        /*0032*/ 	.short	0x002c
        /*0034*/ 	.byte	0x00, 0xf0, 0x11, 0x00


	//----- nvinfo : EIATTR_KPARAM_INFO
	.align		4
.L_53:
        /*0038*/ 	.byte	0x04, 0x17
        /*003a*/ 	.short	(.L_55 - .L_54)
.L_54:
        /*003c*/ 	.word	0x00000000
        /*0040*/ 	.short	0x0006
        /*0042*/ 	.short	0x0028
        /*0044*/ 	.byte	0x00, 0xf0, 0x11, 0x00


	//----- nvinfo : EIATTR_KPARAM_INFO
	.align		4
.L_55:
        /*0048*/ 	.byte	0x04, 0x17
        /*004a*/ 	.short	(.L_57 - .L_56)
.L_56:
        /*004c*/ 	.word	0x00000000
        /*0050*/ 	.short	0x0005
        /*0052*/ 	.short	0x0024
        /*0054*/ 	.byte	0x00, 0xf0, 0x11, 0x00


	//----- nvinfo : EIATTR_KPARAM_INFO
	.align		4
.L_57:
        /*0058*/ 	.byte	0x04, 0x17
        /*005a*/ 	.short	(.L_59 - .L_58)
.L_58:
        /*005c*/ 	.word	0x00000000
        /*0060*/ 	.short	0x0004
        /*0062*/ 	.short	0x0020
        /*0064*/ 	.byte	0x00, 0xf0, 0x11, 0x00


	//----- nvinfo : EIATTR_KPARAM_INFO
	.align		4
.L_59:
        /*0068*/ 	.byte	0x04, 0x17
        /*006a*/ 	.short	(.L_61 - .L_60)
.L_60:
        /*006c*/ 	.word	0x00000000
        /*0070*/ 	.short	0x0003
        /*0072*/ 	.short	0x0018
        /*0074*/ 	.byte	0x00, 0xf5, 0x21, 0x00


	//----- nvinfo : EIATTR_KPARAM_INFO
	.align		4
.L_61:
        /*0078*/ 	.byte	0x04, 0x17
        /*007a*/ 	.short	(.L_63 - .L_62)
.L_62:
        /*007c*/ 	.word	0x00000000
        /*0080*/ 	.short	0x0002
        /*0082*/ 	.short	0x0010
        /*0084*/ 	.byte	0x00, 0xf5, 0x21, 0x00


	//----- nvinfo : EIATTR_KPARAM_INFO
	.align		4
.L_63:
        /*0088*/ 	.byte	0x04, 0x17
        /*008a*/ 	.short	(.L_65 - .L_64)
.L_64:
        /*008c*/ 	.word	0x00000000
        /*0090*/ 	.short	0x0001
        /*0092*/ 	.short	0x0008
        /*0094*/ 	.byte	0x00, 0xf5, 0x21, 0x00


	//----- nvinfo : EIATTR_KPARAM_INFO
	.align		4
.L_65:
        /*0098*/ 	.byte	0x04, 0x17
        /*009a*/ 	.short	(.L_67 - .L_66)
.L_66:
        /*009c*/ 	.word	0x00000000
        /*00a0*/ 	.short	0x0000
        /*00a2*/ 	.short	0x0000
        /*00a4*/ 	.byte	0x00, 0xf5, 0x21, 0x00


	//----- nvinfo : EIATTR_SPARSE_MMA_MASK
	.align		4
.L_67:
        /*00a8*/ 	.byte	0x03, 0x50
        /*00aa*/ 	.short	0x0000


	//----- nvinfo : EIATTR_WMMA_USED
	.align		4
        /*00ac*/ 	.byte	0x01, 0x2b
	.zero		2


	//----- nvinfo : EIATTR_MAXREG_COUNT
	.align		4
        /*00b0*/ 	.byte	0x03, 0x1b
        /*00b2*/ 	.short	0x00ff


	//----- nvinfo : EIATTR_NUM_BARRIERS
	.align		4
        /*00b4*/ 	.byte	0x02, 0x4c
        /*00b6*/ 	.byte	0x01
	.zero		1


	//----- nvinfo : EIATTR_MERCURY_ISA_VERSION
	.align		4
        /*00b8*/ 	.byte	0x03, 0x5f
        /*00ba*/ 	.short	0x0101


	//----- nvinfo : EIATTR_VRC_CTA_INIT_COUNT
	.align		4
        /*00bc*/ 	.byte	0x02, 0x4a
	.zero		1
	.zero		1


	//----- nvinfo : EIATTR_EXIT_INSTR_OFFSETS
	.align		4
        /*00c0*/ 	.byte	0x04, 0x1c
        /*00c2*/ 	.short	(.L_69 - .L_68)


	//   ....[0]....
.L_68:
        /*00c4*/ 	.word	0x00000080


	//   ....[1]....
        /*00c8*/ 	.word	0x00003c10


	//   ....[2]....
        /*00cc*/ 	.word	0x00003ca0


	//----- nvinfo : EIATTR_CRS_STACK_SIZE
	.align		4
.L_69:
        /*00d0*/ 	.byte	0x04, 0x1e
        /*00d2*/ 	.short	(.L_71 - .L_70)
.L_70:
        /*00d4*/ 	.word	0x00000000


	//----- nvinfo : EIATTR_CBANK_PARAM_SIZE
	.align		4
.L_71:
        /*00d8*/ 	.byte	0x03, 0x19
        /*00da*/ 	.short	0x0038


	//----- nvinfo : EIATTR_PARAM_CBANK
	.align		4
        /*00dc*/ 	.byte	0x04, 0x0a
        /*00de*/ 	.short	(.L_73 - .L_72)
	.align		4
.L_72:
        /*00e0*/ 	.word	index@(.nv.constant0._Z23attention_fwd_bf16_wmmaPK13__nv_bfloat16S1_S1_PS_iiiiif)
        /*00e4*/ 	.short	0x0380
        /*00e6*/ 	.short	0x0038


	//----- nvinfo : EIATTR_SW_WAR
	.align		4
.L_73:
        /*00e8*/ 	.byte	0x04, 0x36
        /*00ea*/ 	.short	(.L_75 - .L_74)
.L_74:
        /*00ec*/ 	.word	0x00000008
.L_75:


//--------------------- .nv.callgraph             --------------------------
	.section	.nv.callgraph,"",@"SHT_CUDA_CALLGRAPH"
	.align	4
	.sectionentsize	8
	.align		4
        /*0000*/ 	.word	0x00000000
	.align		4
        /*0004*/ 	.word	0xffffffff
	.align		4
        /*0008*/ 	.word	0x00000000
	.align		4
        /*000c*/ 	.word	0xfffffffe
	.align		4
        /*0010*/ 	.word	0x00000000
	.align		4
        /*0014*/ 	.word	0xfffffffd
	.align		4
        /*0018*/ 	.word	0x00000000
	.align		4
        /*001c*/ 	.word	0xfffffffc


//--------------------- .text._Z25attention_fwd_bf16_scalarPK13__nv_bfloat16S1_S1_PS_iiiiif --------------------------
	.section	.text._Z25attention_fwd_bf16_scalarPK13__nv_bfloat16S1_S1_PS_iiiiif,"ax",@progbits
	.align	128
        .global         _Z25attention_fwd_bf16_scalarPK13__nv_bfloat16S1_S1_PS_iiiiif
        .type           _Z25attention_fwd_bf16_scalarPK13__nv_bfloat16S1_S1_PS_iiiiif,@function
        .size           _Z25attention_fwd_bf16_scalarPK13__nv_bfloat16S1_S1_PS_iiiiif,(.L_x_133 - _Z25attention_fwd_bf16_scalarPK13__nv_bfloat16S1_S1_PS_iiiiif)
        .other          _Z25attention_fwd_bf16_scalarPK13__nv_bfloat16S1_S1_PS_iiiiif,@"STO_CUDA_ENTRY STV_DEFAULT"
_Z25attention_fwd_bf16_scalarPK13__nv_bfloat16S1_S1_PS_iiiiif:
.text._Z25attention_fwd_bf16_scalarPK13__nv_bfloat16S1_S1_PS_iiiiif:
[----:B------:R-:W-:Y:S08]  /*0000*/  LDC R1, c[0x0][0x37c] ;  /* 0x0000df00ff017b82 */ /* 0x000ff00000000800 */
[----:B------:R-:W0:Y:S01]  /*0010*/  LDC.64 R2, c[0x0][0x3a0] ;  /* 0x0000e800ff027b82 */ /* 0x000e220000000a00 */
[----:B------:R-:W1:Y:S07]  /*0020*/  S2R R16, SR_CTAID.X ;  /* 0x0000000000107919 */ /* 0x000e6e0000002500 */
[----:B------:R-:W2:Y:S01]  /*0030*/  LDC R0, c[0x0][0x3a8] ;  /* 0x0000ea00ff007b82 */ /* 0x000ea20000000800 */
[----:B0-----:R-:W-:-:S04]  /*0040*/  IMAD R5, R3, R2, RZ ;  /* 0x0000000203057224 */ /* 0x001fc800078e02ff */
[----:B--2---:R-:W-:-:S05]  /*0050*/  IMAD R5, R5, R0, RZ ;  /* 0x0000000005057224 */ /* 0x004fca00078e02ff */
[----:B-1----:R-:W-:-:S13]  /*0060*/  ISETP.GE.AND P0, PT, R16, R5, PT ;  /* 0x000000051000720c */ /* 0x002fda0003f06270 */
[----:B------:R-:W-:Y:S05]  /*0070*/  @P0 EXIT ;  /* 0x000000000000094d */ /* 0x000fea0003800000 */
[-C--:B------:R-:W-:Y:S01]  /*0080*/  IABS R4, R0.reuse ;  /* 0x0000000000047213 */ /* 0x080fe20000000000 */
[C---:B------:R-:W-:Y:S01]  /*0090*/  IMAD R9, R3.reuse, R0, RZ ;  /* 0x0000000003097224 */ /* 0x040fe200078e02ff */
[----:B------:R-:W-:Y:S01]  /*00a0*/  IABS R10, R16 ;  /* 0x00000010000a7213 */ /* 0x000fe20000000000 */
[----:B------:R-:W0:Y:S01]  /*00b0*/  LDCU UR4, c[0x0][0x3ac] ;  /* 0x00007580ff0477ac */ /* 0x000e220008000800 */
[----:B------:R-:W1:Y:S01]  /*00c0*/  I2F.RP R5, R4 ;  /* 0x0000000400057306 */ /* 0x000e620000209400 */
[----:B------:R-:W-:Y:S01]  /*00d0*/  IABS R2, R3 ;  /* 0x0000000300027213 */ /* 0x000fe20000000000 */
[----:B------:R-:W-:Y:S01]  /*00e0*/  BSSY.RECONVERGENT B0, `(.L_x_0) ;  /* 0x000014d000007945 */ /* 0x000fe20003800200 */
[----:B------:R-:W-:Y:S01]  /*00f0*/  ISETP.NE.AND P5, PT, R3, RZ, PT ;  /* 0x000000ff0300720c */ /* 0x000fe20003fa5270 */
[----:B------:R-:W2:Y:S04]  /*0100*/  LDCU.64 UR8, c[0x0][0x358] ;  /* 0x00006b00ff0877ac */ /* 0x000ea80008000a00 */
[----:B------:R-:W3:Y:S08]  /*0110*/  I2F.RP R13, R2 ;  /* 0x00000002000d7306 */ /* 0x000ef00000209400 */
[----:B-1----:R-:W1:Y:S08]  /*0120*/  MUFU.RCP R5, R5 ;  /* 0x0000000500057308 */ /* 0x002e700000001000 */
[----:B---3--:R-:W3:Y:S01]  /*0130*/  MUFU.RCP R13, R13 ;  /* 0x0000000d000d7308 */ /* 0x008ee20000001000 */
[----:B-1----:R-:W-:-:S07]  /*0140*/  IADD3 R6, PT, PT, R5, 0xffffffe, RZ ;  /* 0x0ffffffe05067810 */ /* 0x002fce0007ffe0ff */
[----:B------:R1:W4:Y:S01]  /*0150*/  F2I.FTZ.U32.TRUNC.NTZ R7, R6 ;  /* 0x0000000600077305 */ /* 0x000322000021f000 */
[----:B---3--:R-:W-:Y:S02]  /*0160*/  VIADD R5, R13, 0xffffffe ;  /* 0x0ffffffe0d057836 */ /* 0x008fe40000000000 */
[----:B-1----:R-:W-:-:S05]  /*0170*/  HFMA2 R6, -RZ, RZ, 0, 0 ;  /* 0x00000000ff067431 */ /* 0x002fca00000001ff */
[----:B------:R-:W1:Y:S01]  /*0180*/  F2I.FTZ.U32.TRUNC.NTZ R5, R5 ;  /* 0x0000000500057305 */ /* 0x000e62000021f000 */
[----:B----4-:R-:W-:-:S04]  /*0190*/  IMAD.MOV R11, RZ, RZ, -R7 ;  /* 0x000000ffff0b7224 */ /* 0x010fc800078e0a07 */
[----:B------:R-:W-:-:S04]  /*01a0*/  IMAD R11, R11, R4, RZ ;  /* 0x000000040b0b7224 */ /* 0x000fc800078e02ff */
[----:B------:R-:W-:Y:S01]  /*01b0*/  IMAD.HI.U32 R8, R7, R11, R6 ;  /* 0x0000000b07087227 */ /* 0x000fe200078e0006 */
[----:B------:R-:W-:Y:S02]  /*01c0*/  IABS R6, R9 ;  /* 0x0000000900067213 */ /* 0x000fe40000000000 */
[----:B-1----:R-:W-:Y:S01]  /*01d0*/  IADD3 R13, PT, PT, RZ, -R5, RZ ;  /* 0x80000005ff0d7210 */ /* 0x002fe20007ffe0ff */
[----:B------:R-:W-:-:S04]  /*01e0*/  IMAD.MOV.U32 R7, RZ, RZ, R10 ;  /* 0x000000ffff077224 */ /* 0x000fc800078e000a */
[----:B------:R-:W-:Y:S02]  /*01f0*/  IMAD.HI.U32 R12, R8, R7, RZ ;  /* 0x00000007080c7227 */ /* 0x000fe400078e00ff */
[----:B------:R-:W1:Y:S02]  /*0200*/  I2F.RP R8, R6 ;  /* 0x0000000600087306 */ /* 0x000e640000209400 */
[----:B------:R-:W-:Y:S01]  /*0210*/  IMAD R13, R13, R2, RZ ;  /* 0x000000020d0d7224 */ /* 0x000fe200078e02ff */
[----:B------:R-:W-:-:S05]  /*0220*/  IADD3 R11, PT, PT, -R12, RZ, RZ ;  /* 0x000000ff0c0b7210 */ /* 0x000fca0007ffe1ff */
[----:B------:R-:W-:-:S05]  /*0230*/  IMAD R11, R4, R11, R7 ;  /* 0x0000000b040b7224 */ /* 0x000fca00078e0207 */
[----:B------:R-:W-:Y:S01]  /*0240*/  ISETP.GT.U32.AND P1, PT, R4, R11, PT ;  /* 0x0000000b0400720c */ /* 0x000fe20003f24070 */
[----:B-1----:R-:W1:-:S12]  /*0250*/  MUFU.RCP R8, R8 ;  /* 0x0000000800087308 */ /* 0x002e580000001000 */
[-C--:B------:R-:W-:Y:S02]  /*0260*/  @!P1 IADD3 R11, PT, PT, R11, -R4.reuse, RZ ;  /* 0x800000040b0b9210 */ /* 0x080fe40007ffe0ff */
[----:B------:R-:W-:Y:S02]  /*0270*/  @!P1 IADD3 R12, PT, PT, R12, 0x1, RZ ;  /* 0x000000010c0c9810 */ /* 0x000fe40007ffe0ff */
[----:B------:R-:W-:Y:S02]  /*0280*/  ISETP.GE.U32.AND P0, PT, R11, R4, PT ;  /* 0x000000040b00720c */ /* 0x000fe40003f06070 */
[----:B------:R-:W-:Y:S01]  /*0290*/  LOP3.LUT R4, R16, R0, RZ, 0x3c, !PT ;  /* 0x0000000010047212 */ /* 0x000fe200078e3cff */
[----:B-1----:R-:W-:Y:S01]  /*02a0*/  VIADD R10, R8, 0xffffffe ;  /* 0x0ffffffe080a7836 */ /* 0x002fe20000000000 */
[----:B------:R-:W-:Y:S02]  /*02b0*/  ISETP.NE.AND P1, PT, R0, RZ, PT ;  /* 0x000000ff0000720c */ /* 0x000fe40003f25270 */
[----:B------:R-:W-:Y:S01]  /*02c0*/  ISETP.GE.AND P2, PT, R4, RZ, PT ;  /* 0x000000ff0400720c */ /* 0x000fe20003f46270 */
[----:B------:R-:W1:Y:S01]  /*02d0*/  F2I.FTZ.U32.TRUNC.NTZ R11, R10 ;  /* 0x0000000a000b7305 */ /* 0x000e62000021f000 */
[----:B------:R-:W-:-:S05]  /*02e0*/  MOV R4, RZ ;  /* 0x000000ff00047202 */ /* 0x000fca0000000f00 */
[----:B------:R-:W-:Y:S02]  /*02f0*/  @P0 VIADD R12, R12, 0x1 ;  /* 0x000000010c0c0836 */ /* 0x000fe40000000000 */
[----:B------:R-:W-:-:S04]  /*0300*/  IMAD.HI.U32 R4, R5, R13, R4 ;  /* 0x0000000d05047227 */ /* 0x000fc800078e0004 */
[----:B------:R-:W-:Y:S02]  /*0310*/  IMAD.MOV.U32 R8, RZ, RZ, R12 ;  /* 0x000000ffff087224 */ /* 0x000fe400078e000c */
[----:B-1----:R-:W-:-:S03]  /*0320*/  IMAD.MOV R15, RZ, RZ, -R11 ;  /* 0x000000ffff0f7224 */ /* 0x002fc600078e0a0b */
[----:B------:R-:W-:Y:S02]  /*0330*/  @!P2 IADD3 R8, PT, PT, -R8, RZ, RZ ;  /* 0x000000ff0808a210 */ /* 0x000fe40007ffe1ff */
[----:B------:R-:W-:Y:S01]  /*0340*/  @!P1 LOP3.LUT R8, RZ, R0, RZ, 0x33, !PT ;  /* 0x00000000ff089212 */ /* 0x000fe200078e33ff */
[----:B------:R-:W-:Y:S01]  /*0350*/  IMAD R5, R15, R6, RZ ;  /* 0x000000060f057224 */ /* 0x000fe200078e02ff */
[----:B------:R-:W-:Y:S02]  /*0360*/  IABS R0, R9 ;  /* 0x0000000900007213 */ /* 0x000fe40000000000 */
[----:B------:R-:W-:Y:S02]  /*0370*/  IABS R10, R8 ;  /* 0x00000008000a7213 */ /* 0x000fe40000000000 */
[----:B------:R-:W-:Y:S02]  /*0380*/  ISETP.GE.AND P3, PT, R8, RZ, PT ;  /* 0x000000ff0800720c */ /* 0x000fe40003f66270 */
[----:B0-----:R-:W-:Y:S01]  /*0390*/  MOV R8, UR4 ;  /* 0x0000000400087c02 */ /* 0x001fe20008000f00 */
[----:B------:R-:W-:-:S02]  /*03a0*/  IMAD.MOV.U32 R13, RZ, RZ, R10 ;  /* 0x000000ffff0d7224 */ /* 0x000fc400078e000a */
[----:B------:R-:W-:Y:S02]  /*03b0*/  HFMA2 R10, -RZ, RZ, 0, 0 ;  /* 0x00000000ff0a7431 */ /* 0x000fe400000001ff */
[----:B------:R-:W-:-:S05]  /*03c0*/  IMAD.HI.U32 R4, R4, R13, RZ ;  /* 0x0000000d04047227 */ /* 0x000fca00078e00ff */
[----:B------:R-:W-:Y:S01]  /*03d0*/  IADD3 R4, PT, PT, -R4, RZ, RZ ;  /* 0x000000ff04047210 */ /* 0x000fe20007ffe1ff */
[----:B------:R-:W-:-:S04]  /*03e0*/  IMAD.HI.U32 R10, R11, R5, R10 ;  /* 0x000000050b0a7227 */ /* 0x000fc800078e000a */
[----:B------:R-:W-:Y:S01]  /*03f0*/  IMAD.MOV R5, RZ, RZ, -R0 ;  /* 0x000000ffff057224 */ /* 0x000fe200078e0a00 */
[----:B------:R-:W-:Y:S01]  /*0400*/  LOP3.LUT R0, R16, R9, RZ, 0x3c, !PT ;  /* 0x0000000910007212 */ /* 0x000fe200078e3cff */
[----:B------:R-:W-:-:S03]  /*0410*/  IMAD.HI.U32 R10, R10, R7, RZ ;  /* 0x000000070a0a7227 */ /* 0x000fc600078e00ff */
[----:B------:R-:W-:Y:S01]  /*0420*/  ISETP.GE.AND P2, PT, R0, RZ, PT ;  /* 0x000000ff0000720c */ /* 0x000fe20003f46270 */
[----:B------:R-:W-:Y:S02]  /*0430*/  IMAD R5, R10, R5, R7 ;  /* 0x000000050a057224 */ /* 0x000fe400078e0207 */
[----:B------:R-:W-:Y:S01]  /*0440*/  IMAD R11, R2, R4, R13 ;  /* 0x00000004020b7224 */ /* 0x000fe200078e020d */
[----:B------:R-:W0:Y:S01]  /*0450*/  S2R R7, SR_TID.X ;  /* 0x0000000000077919 */ /* 0x000e220000002100 */
[----:B------:R-:W1:Y:S01]  /*0460*/  LDC R13, c[0x0][0x3b0] ;  /* 0x0000ec00ff0d7b82 */ /* 0x000e620000000800 */
[----:B------:R-:W-:Y:S02]  /*0470*/  ISETP.GT.U32.AND P4, PT, R6, R5, PT ;  /* 0x000000050600720c */ /* 0x000fe40003f84070 */
[----:B------:R-:W-:-:S11]  /*0480*/  ISETP.GT.U32.AND P0, PT, R2, R11, PT ;  /* 0x0000000b0200720c */ /* 0x000fd60003f04070 */
[----:B------:R-:W-:Y:S02]  /*0490*/  @!P4 IMAD.IADD R5, R5, 0x1, -R6 ;  /* 0x000000010505c824 */ /* 0x000fe400078e0a06 */
[----:B------:R-:W-:Y:S01]  /*04a0*/  @!P0 IADD3 R11, PT, PT, R11, -R2, RZ ;  /* 0x800000020b0b8210 */ /* 0x000fe20007ffe0ff */
[----:B------:R-:W-:Y:S01]  /*04b0*/  @!P4 VIADD R10, R10, 0x1 ;  /* 0x000000010a0ac836 */ /* 0x000fe20000000000 */
[----:B------:R-:W-:Y:S02]  /*04c0*/  ISETP.NE.AND P4, PT, R9, RZ, PT ;  /* 0x000000ff0900720c */ /* 0x000fe40003f85270 */
[----:B------:R-:W-:Y:S02]  /*04d0*/  ISETP.GE.U32.AND P0, PT, R5, R6, PT ;  /* 0x000000060500720c */ /* 0x000fe40003f06070 */
[----:B------:R-:W-:Y:S01]  /*04e0*/  ISETP.GT.U32.AND P1, PT, R2, R11, PT ;  /* 0x0000000b0200720c */ /* 0x000fe20003f24070 */
[----:B-1----:R-:W-:-:S10]  /*04f0*/  IMAD R16, R16, R13, RZ ;  /* 0x0000000d10107224 */ /* 0x002fd400078e02ff */
[----:B------:R-:W-:Y:S02]  /*0500*/  @P0 IADD3 R10, PT, PT, R10, 0x1, RZ ;  /* 0x000000010a0a0810 */ /* 0x000fe40007ffe0ff */
[----:B------:R-:W-:Y:S01]  /*0510*/  @!P1 IMAD.IADD R11, R11, 0x1, -R2 ;  /* 0x000000010b0b9824 */ /* 0x000fe200078e0a02 */
[----:B0-----:R-:W-:Y:S02]  /*0520*/  ISETP.GE.AND P0, PT, R7, R8, PT ;  /* 0x000000080700720c */ /* 0x001fe40003f06270 */
[----:B------:R-:W-:Y:S01]  /*0530*/  @!P2 IADD3 R10, PT, PT, -R10, RZ, RZ ;  /* 0x000000ff0a0aa210 */ /* 0x000fe20007ffe1ff */
[----:B------:R-:W-:Y:S01]  /*0540*/  @!P3 IMAD.MOV R11, RZ, RZ, -R11 ;  /* 0x000000ffff0bb224 */ /* 0x000fe200078e0a0b */
[----:B------:R-:W-:Y:S02]  /*0550*/  @!P4 LOP3.LUT R10, RZ, R9, RZ, 0x33, !PT ;  /* 0x00000009ff0ac212 */ /* 0x000fe400078e33ff */
[----:B------:R-:W-:-:S05]  /*0560*/  @!P5 LOP3.LUT R11, RZ, R3, RZ, 0x33, !PT ;  /* 0x00000003ff0bd212 */ /* 0x000fca00078e33ff */
[----:B------:R-:W-:Y:S02]  /*0570*/  IMAD R0, R10, R3, R11 ;  /* 0x000000030a007224 */ /* 0x000fe400078e020b */
[----:B------:R-:W-:-:S04]  /*0580*/  IMAD R3, R13, R8, RZ ;  /* 0x000000080d037224 */ /* 0x000fc800078e02ff */
[----:B------:R-:W-:Y:S01]  /*0590*/  IMAD R0, R0, R3, RZ ;  /* 0x0000000300007224 */ /* 0x000fe200078e02ff */
[----:B--2---:R-:W-:Y:S06]  /*05a0*/  @P0 BRA `(.L_x_1) ;  /* 0x0000001000000947 */ /* 0x004fec0003800000 */
[----:B------:R-:W0:Y:S01]  /*05b0*/  LDC R2, c[0x0][0x360] ;  /* 0x0000d800ff027b82 */ /* 0x000e220000000800 */
[----:B------:R-:W-:-:S13]  /*05c0*/  ISETP.GE.AND P0, PT, R13, 0x1, PT ;  /* 0x000000010d00780c */ /* 0x000fda0003f06270 */
[----:B------:R-:W-:Y:S05]  /*05d0*/  @!P0 BRA `(.L_x_2) ;  /* 0x0000000c00c88947 */ /* 0x000fea0003800000 */
[C---:B------:R-:W-:Y:S01]  /*05e0*/  VIADD R3, R13.reuse, 0xffffffff ;  /* 0xffffffff0d037836 */ /* 0x040fe20000000000 */
[C---:B------:R-:W-:Y:S02]  /*05f0*/  LOP3.LUT R4, R13.reuse, 0x7, RZ, 0xc0, !PT ;  /* 0x000000070d047812 */ /* 0x040fe400078ec0ff */
[----:B------:R-:W-:Y:S02]  /*0600*/  LOP3.LUT R5, R13, 0x7ffffff0, RZ, 0xc0, !PT ;  /* 0x7ffffff00d057812 */ /* 0x000fe400078ec0ff */
[----:B------:R-:W-:Y:S02]  /*0610*/  ISETP.GE.U32.AND P0, PT, R3, 0xf, PT ;  /* 0x0000000f0300780c */ /* 0x000fe40003f06070 */
[C---:B------:R-:W-:Y:S02]  /*0620*/  LOP3.LUT R3, R13.reuse, 0xf, RZ, 0xc0, !PT ;  /* 0x0000000f0d037812 */ /* 0x040fe400078ec0ff */
[----:B------:R-:W-:Y:S02]  /*0630*/  LOP3.LUT R6, R13, 0x3, RZ, 0xc0, !PT ;  /* 0x000000030d067812 */ /* 0x000fe400078ec0ff */
[----:B------:R-:W-:-:S07]  /*0640*/  MOV R9, R7 ;  /* 0x0000000700097202 */ /* 0x000fce0000000f00 */
.L_x_8:
[----:B------:R-:W1:Y:S01]  /*0650*/  LDCU UR4, c[0x0][0x3b0] ;  /* 0x00007600ff0477ac */ /* 0x000e620008000800 */
[----:B------:R-:W-:Y:S02]  /*0660*/  HFMA2 R17, -RZ, RZ, 0, 0 ;  /* 0x00000000ff117431 */ /* 0x000fe400000001ff */
[----:B------:R-:W-:Y:S02]  /*0670*/  IMAD.MOV.U32 R18, RZ, RZ, RZ ;  /* 0x000000ffff127224 */ /* 0x000fe400078e00ff */
[----:B-1----:R-:W-:Y:S01]  /*0680*/  IMAD R8, R9, UR4, R0 ;  /* 0x0000000409087c24 */ /* 0x002fe2000f8e0200 */
[----:B------:R-:W-:Y:S06]  /*0690*/  @!P0 BRA `(.L_x_3) ;  /* 0x0000000400708947 */ /* 0x000fec0003800000 */
[----:B------:R-:W-:Y:S01]  /*06a0*/  IMAD.MOV.U32 R18, RZ, RZ, RZ ;  /* 0x000000ffff127224 */ /* 0x000fe200078e00ff */
[----:B------:R-:W-:-:S07]  /*06b0*/  MOV R15, RZ ;  /* 0x000000ff000f7202 */ /* 0x000fce0000000f00 */
.L_x_4:
[----:B------:R-:W1:Y:S01]  /*06c0*/  LDC.64 R12, c[0x0][0x388] ;  /* 0x0000e200ff0c7b82 */ /* 0x000e620000000a00 */
[----:B------:R-:W-:Y:S01]  /*06d0*/  IADD3 R19, PT, PT, R8, R15, RZ ;  /* 0x0000000f08137210 */ /* 0x000fe20007ffe0ff */
[----:B------:R-:W-:-:S06]  /*06e0*/  IMAD.IADD R17, R16, 0x1, R15 ;  /* 0x0000000110117824 */ /* 0x000fcc00078e020f */
[----:B------:R-:W2:Y:S01]  /*06f0*/  LDC.64 R10, c[0x0][0x380] ;  /* 0x0000e000ff0a7b82 */ /* 0x000ea20000000a00 */
[----:B-1----:R-:W-:-:S05]  /*0700*/  IMAD.WIDE R12, R19, 0x2, R12 ;  /* 0x00000002130c7825 */ /* 0x002fca00078e020c */
[----:B------:R-:W3:Y:S01]  /*0710*/  LDG.E.U16.CONSTANT R25, desc[UR8][R12.64] ;  /* 0x000000080c197981 */ /* 0x000ee2000c1e9500 */
[----:B--2---:R-:W-:-:S03]  /*0720*/  IMAD.WIDE.U32 R10, R17, 0x2, R10 ;  /* 0x00000002110a7825 */ /* 0x004fc600078e000a */
[----:B------:R-:W2:Y:S04]  /*0730*/  LDG.E.U16.CONSTANT R14, desc[UR8][R12.64+0x2] ;  /* 0x000002080c0e7981 */ /* 0x000ea8000c1e9500 */
[----:B------:R-:W4:Y:S04]  /*0740*/  LDG.E.U16.CONSTANT R17, desc[UR8][R10.64] ;  /* 0x000000080a117981 */ /* 0x000f28000c1e9500 */
[----:B------:R-:W5:Y:S04]  /*0750*/  LDG.E.U16.CONSTANT R26, desc[UR8][R10.64+0x2] ;  /* 0x000002080a1a7981 */ /* 0x000f68000c1e9500 */
[----:B------:R-:W5:Y:S04]  /*0760*/  LDG.E.U16.CONSTANT R21, desc[UR8][R10.64+0x4] ;  /* 0x000004080a157981 */ /* 0x000f68000c1e9500 */
[----:B------:R-:W5:Y:S04]  /*0770*/  LDG.E.U16.CONSTANT R24, desc[UR8][R12.64+0x4] ;  /* 0x000004080c187981 */ /* 0x000f68000c1e9500 */
[----:B------:R-:W5:Y:S04]  /*0780*/  LDG.E.U16.CONSTANT R23, desc[UR8][R12.64+0x6] ;  /* 0x000006080c177981 */ /* 0x000f68000c1e9500 */
[----:B------:R-:W5:Y:S04]  /*0790*/  LDG.E.U16.CONSTANT R22, desc[UR8][R10.64+0x6] ;  /* 0x000006080a167981 */ /* 0x000f68000c1e9500 */
[----:B------:R-:W5:Y:S04]  /*07a0*/  LDG.E.U16.CONSTANT R19, desc[UR8][R10.64+0x8] ;  /* 0x000008080a137981 */ /* 0x000f68000c1e9500 */
[----:B------:R-:W5:Y:S04]  /*07b0*/  LDG.E.U16.CONSTANT R20, desc[UR8][R12.64+0x8] ;  /* 0x000008080c147981 */ /* 0x000f68000c1e9500 */
[----:B------:R-:W5:Y:S01]  /*07c0*/  LDG.E.U16.CONSTANT R28, desc[UR8][R12.64+0x1e] ;  /* 0x00001e080c1c7981 */ /* 0x000f62000c1e9500 */
[----:B---3--:R-:W-:-:S02]  /*07d0*/  SHF.L.U32 R25, R25, 0x10, RZ ;  /* 0x0000001019197819 */ /* 0x008fc400000006ff */
[----:B--2---:R-:W-:Y:S01]  /*07e0*/  SHF.L.U32 R14, R14, 0x10, RZ ;  /* 0x000000100e0e7819 */ /* 0x004fe200000006ff */
[----:B----4-:R-:W-:-:S04]  /*07f0*/  IMAD.U32 R17, R17, 0x10000, RZ ;  /* 0x0001000011117824 */ /* 0x010fc800078e00ff */
[----:B------:R-:W-:Y:S01]  /*0800*/  FFMA R17, R17, R25, R18 ;  /* 0x0000001911117223 */ /* 0x000fe20000000012 */
[----:B-----5:R-:W-:Y:S01]  /*0810*/  IMAD.U32 R26, R26, 0x10000, RZ ;  /* 0x000100001a1a7824 */ /* 0x020fe200078e00ff */
[----:B------:R-:W2:Y:S01]  /*0820*/  LDG.E.U16.CONSTANT R18, desc[UR8][R10.64+0xc] ;  /* 0x00000c080a127981 */ /* 0x000ea2000c1e9500 */
[----:B------:R-:W-:Y:S02]  /*0830*/  IMAD.U32 R21, R21, 0x10000, RZ ;  /* 0x0001000015157824 */ /* 0x000fe400078e00ff */
[----:B------:R-:W-:Y:S02]  /*0840*/  FFMA R26, R26, R14, R17 ;  /* 0x0000000e1a1a7223 */ /* 0x000fe40000000011 */
[----:B------:R-:W3:Y:S01]  /*0850*/  LDG.E.U16.CONSTANT R17, desc[UR8][R12.64+0xa] ;  /* 0x00000a080c117981 */ /* 0x000ee2000c1e9500 */
[----:B------:R-:W-:-:S03]  /*0860*/  SHF.L.U32 R24, R24, 0x10, RZ ;  /* 0x0000001018187819 */ /* 0x000fc600000006ff */
[----:B------:R-:W4:Y:S01]  /*0870*/  LDG.E.U16.CONSTANT R14, desc[UR8][R10.64+0xa] ;  /* 0x00000a080a0e7981 */ /* 0x000f22000c1e9500 */
[----:B------:R-:W-:Y:S01]  /*0880*/  SHF.L.U32 R23, R23, 0x10, RZ ;  /* 0x0000001017177819 */ /* 0x000fe200000006ff */
[----:B------:R-:W-:Y:S02]  /*0890*/  FFMA R24, R21, R24, R26 ;  /* 0x0000001815187223 */ /* 0x000fe4000000001a */
[----:B------:R-:W5:Y:S01]  /*08a0*/  LDG.E.U16.CONSTANT R21, desc[UR8][R12.64+0xc] ;  /* 0x00000c080c157981 */ /* 0x000f62000c1e9500 */
[----:B------:R-:W-:-:S03]  /*08b0*/  IMAD.U32 R25, R22, 0x10000, RZ ;  /* 0x0001000016197824 */ /* 0x000fc600078e00ff */
[----:B------:R-:W5:Y:S01]  /*08c0*/  LDG.E.U16.CONSTANT R22, desc[UR8][R10.64+0xe] ;  /* 0x00000e080a167981 */ /* 0x000f62000c1e9500 */
[----:B------:R-:W-:Y:S01]  /*08d0*/  FFMA R24, R25, R23, R24 ;  /* 0x0000001719187223 */ /* 0x000fe20000000018 */
[----:B------:R-:W-:Y:S02]  /*08e0*/  IMAD.U32 R19, R19, 0x10000, RZ ;  /* 0x0001000013137824 */ /* 0x000fe400078e00ff */
[----:B------:R-:W5:Y:S01]  /*08f0*/  LDG.E.U16.CONSTANT R23, desc[UR8][R12.64+0xe] ;  /* 0x00000e080c177981 */ /* 0x000f62000c1e9500 */
[----:B------:R-:W-:-:S03]  /*0900*/  SHF.L.U32 R20, R20, 0x10, RZ ;  /* 0x0000001014147819 */ /* 0x000fc600000006ff */
[----:B------:R-:W5:Y:S02]  /*0910*/  LDG.E.U16.CONSTANT R25, desc[UR8][R10.64+0x10] ;  /* 0x000010080a197981 */ /* 0x000f64000c1e9500 */
[----:B------:R-:W-:Y:S02]  /*0920*/  FFMA R26, R19, R20, R24 ;  /* 0x00000014131a7223 */ /* 0x000fe40000000018 */
[----:B------:R-:W5:Y:S04]  /*0930*/  LDG.E.U16.CONSTANT R19, desc[UR8][R12.64+0x10] ;  /* 0x000010080c137981 */ /* 0x000f68000c1e9500 */
[----:B------:R-:W5:Y:S04]  /*0940*/  LDG.E.U16.CONSTANT R24, desc[UR8][R12.64+0x12] ;  /* 0x000012080c187981 */ /* 0x000f68000c1e9500 */
[----:B------:R-:W5:Y:S01]  /*0950*/  LDG.E.U16.CONSTANT R20, desc[UR8][R10.64+0x12] ;  /* 0x000012080a147981 */ /* 0x000f62000c1e9500 */
[----:B--2---:R-:W-:Y:S01]  /*0960*/  IMAD.U32 R18, R18, 0x10000, RZ ;  /* 0x0001000012127824 */ /* 0x004fe200078e00ff */
[----:B---3--:R-:W-:Y:S01]  /*0970*/  SHF.L.U32 R17, R17, 0x10, RZ ;  /* 0x0000001011117819 */ /* 0x008fe200000006ff */
[----:B----4-:R-:W-:-:S02]  /*0980*/  IMAD.U32 R27, R14, 0x10000, RZ ;  /* 0x000100000e1b7824 */ /* 0x010fc400078e00ff */
[----:B------:R-:W2:Y:S01]  /*0990*/  LDG.E.U16.CONSTANT R14, desc[UR8][R10.64+0x14] ;  /* 0x000014080a0e7981 */ /* 0x000ea2000c1e9500 */
[----:B-----5:R-:W-:Y:S01]  /*09a0*/  SHF.L.U32 R21, R21, 0x10, RZ ;  /* 0x0000001015157819 */ /* 0x020fe200000006ff */
[----:B------:R-:W-:Y:S02]  /*09b0*/  FFMA R17, R27, R17, R26 ;  /* 0x000000111b117223 */ /* 0x000fe4000000001a */
[----:B------:R1:W3:Y:S01]  /*09c0*/  LDG.E.U16.CONSTANT R27, desc[UR8][R10.64+0x1e] ;  /* 0x00001e080a1b7981 */ /* 0x0002e2000c1e9500 */
[----:B------:R-:W-:Y:S02]  /*09d0*/  IMAD.U32 R22, R22, 0x10000, RZ ;  /* 0x0001000016167824 */ /* 0x000fe400078e00ff */
[----:B------:R-:W-:Y:S02]  /*09e0*/  FFMA R17, R18, R21, R17 ;  /* 0x0000001512117223 */ /* 0x000fe40000000011 */
[----:B------:R-:W4:Y:S01]  /*09f0*/  LDG.E.U16.CONSTANT R18, desc[UR8][R12.64+0x16] ;  /* 0x000016080c127981 */ /* 0x000f22000c1e9500 */
[----:B------:R-:W-:-:S05]  /*0a00*/  SHF.L.U32 R23, R23, 0x10, RZ ;  /* 0x0000001017177819 */ /* 0x000fca00000006ff */
[----:B------:R-:W-:Y:S02]  /*0a10*/  FFMA R22, R22, R23, R17 ;  /* 0x0000001716167223 */ /* 0x000fe40000000011 */
[----:B------:R-:W5:Y:S01]  /*0a20*/  LDG.E.U16.CONSTANT R17, desc[UR8][R12.64+0x14] ;  /* 0x000014080c117981 */ /* 0x000f62000c1e9500 */
[----:B------:R-:W-:Y:S01]  /*0a30*/  SHF.L.U32 R21, R19, 0x10, RZ ;  /* 0x0000001013157819 */ /* 0x000fe200000006ff */
[----:B------:R-:W-:Y:S02]  /*0a40*/  IMAD.U32 R25, R25, 0x10000, RZ ;  /* 0x0001000019197824 */ /* 0x000fe400078e00ff */
[----:B------:R-:W3:Y:S01]  /*0a50*/  LDG.E.U16.CONSTANT R19, desc[UR8][R10.64+0x16] ;  /* 0x000016080a137981 */ /* 0x000ee2000c1e9500 */
[----:B------:R-:W-:Y:S01]  /*0a60*/  SHF.L.U32 R24, R24, 0x10, RZ ;  /* 0x0000001018187819 */ /* 0x000fe200000006ff */
[----:B------:R-:W-:Y:S02]  /*0a70*/  FFMA R22, R25, R21, R22 ;  /* 0x0000001519167223 */ /* 0x000fe40000000016 */
[----:B------:R-:W3:Y:S01]  /*0a80*/  LDG.E.U16.CONSTANT R21, desc[UR8][R12.64+0x18] ;  /* 0x000018080c157981 */ /* 0x000ee2000c1e9500 */
[----:B------:R-:W-:-:S03]  /*0a90*/  IMAD.U32 R23, R20, 0x10000, RZ ;  /* 0x0001000014177824 */ /* 0x000fc600078e00ff */
[----:B------:R-:W3:Y:S01]  /*0aa0*/  LDG.E.U16.CONSTANT R20, desc[UR8][R10.64+0x18] ;  /* 0x000018080a147981 */ /* 0x000ee2000c1e9500 */
[----:B------:R-:W-:-:S03]  /*0ab0*/  FFMA R26, R23, R24, R22 ;  /* 0x00000018171a7223 */ /* 0x000fc60000000016 */
[----:B------:R-:W3:Y:S04]  /*0ac0*/  LDG.E.U16.CONSTANT R24, desc[UR8][R12.64+0x1a] ;  /* 0x00001a080c187981 */ /* 0x000ee8000c1e9500 */
[----:B------:R-:W3:Y:S04]  /*0ad0*/  LDG.E.U16.CONSTANT R25, desc[UR8][R10.64+0x1a] ;  /* 0x00001a080a197981 */ /* 0x000ee8000c1e9500 */
[----:B------:R-:W1:Y:S04]  /*0ae0*/  LDG.E.U16.CONSTANT R22, desc[UR8][R10.64+0x1c] ;  /* 0x00001c080a167981 */ /* 0x000e68000c1e9500 */
[----:B------:R-:W3:Y:S01]  /*0af0*/  LDG.E.U16.CONSTANT R23, desc[UR8][R12.64+0x1c] ;  /* 0x00001c080c177981 */ /* 0x000ee2000c1e9500 */
[----:B------:R-:W-:-:S05]  /*0b00*/  VIADD R15, R15, 0x10 ;  /* 0x000000100f0f7836 */ /* 0x000fca0000000000 */
[----:B------:R-:W-:Y:S01]  /*0b10*/  ISETP.NE.AND P1, PT, R15, R5, PT ;  /* 0x000000050f00720c */ /* 0x000fe20003f25270 */
[----:B------:R-:W-:Y:S02]  /*0b20*/  IMAD.U32 R28, R28, 0x10000, RZ ;  /* 0x000100001c1c7824 */ /* 0x000fe400078e00ff */
[----:B--2---:R-:W-:Y:S01]  /*0b30*/  IMAD.U32 R29, R14, 0x10000, RZ ;  /* 0x000100000e1d7824 */ /* 0x004fe200078e00ff */
[----:B----4-:R-:W-:Y:S02]  /*0b40*/  SHF.L.U32 R18, R18, 0x10, RZ ;  /* 0x0000001012127819 */ /* 0x010fe400000006ff */
[----:B-----5:R-:W-:Y:S01]  /*0b50*/  SHF.L.U32 R17, R17, 0x10, RZ ;  /* 0x0000001011117819 */ /* 0x020fe200000006ff */
[----:B---3--:R-:W-:-:S04]  /*0b60*/  IMAD.U32 R14, R19, 0x10000, RZ ;  /* 0x00010000130e7824 */ /* 0x008fc800078e00ff */
[----:B------:R-:W-:Y:S01]  /*0b70*/  FFMA R17, R29, R17, R26 ;  /* 0x000000111d117223 */ /* 0x000fe2000000001a */
[----:B------:R-:W-:-:S03]  /*0b80*/  SHF.L.U32 R21, R21, 0x10, RZ ;  /* 0x0000001015157819 */ /* 0x000fc600000006ff */
[----:B------:R-:W-:Y:S01]  /*0b90*/  FFMA R14, R14, R18, R17 ;  /* 0x000000120e0e7223 */ /* 0x000fe20000000011 */
[----:B------:R-:W-:Y:S01]  /*0ba0*/  IMAD.U32 R19, R20, 0x10000, RZ ;  /* 0x0001000014137824 */ /* 0x000fe200078e00ff */
[----:B------:R-:W-:-:S03]  /*0bb0*/  SHF.L.U32 R24, R24, 0x10, RZ ;  /* 0x0000001018187819 */ /* 0x000fc600000006ff */
[----:B------:R-:W-:Y:S01]  /*0bc0*/  FFMA R14, R19, R21, R14 ;  /* 0x00000015130e7223 */ /* 0x000fe2000000000e */
[----:B------:R-:W-:Y:S01]  /*0bd0*/  IMAD.U32 R25, R25, 0x10000, RZ ;  /* 0x0001000019197824 */ /* 0x000fe200078e00ff */
[----:B-1----:R-:W-:-:S03]  /*0be0*/  SHF.L.U32 R11, R22, 0x10, RZ ;  /* 0x00000010160b7819 */ /* 0x002fc600000006ff */
[----:B------:R-:W-:Y:S01]  /*0bf0*/  FFMA R14, R25, R24, R14 ;  /* 0x00000018190e7223 */ /* 0x000fe2000000000e */
[----:B------:R-:W-:Y:S01]  /*0c00*/  IMAD.U32 R23, R23, 0x10000, RZ ;  /* 0x0001000017177824 */ /* 0x000fe200078e00ff */
[----:B------:R-:W-:-:S03]  /*0c10*/  SHF.L.U32 R18, R27, 0x10, RZ ;  /* 0x000000101b127819 */ /* 0x000fc600000006ff */
[----:B------:R-:W-:-:S04]  /*0c20*/  FFMA R11, R11, R23, R14 ;  /* 0x000000170b0b7223 */ /* 0x000fc8000000000e */
[----:B------:R-:W-:Y:S01]  /*0c30*/  FFMA R18, R18, R28, R11 ;  /* 0x0000001c12127223 */ /* 0x000fe2000000000b */
[----:B------:R-:W-:Y:S06]  /*0c40*/  @P1 BRA `(.L_x_4) ;  /* 0xfffffff8009c1947 */ /* 0x000fec000383ffff */
[----:B------:R-:W-:-:S07]  /*0c50*/  MOV R17, R5 ;  /* 0x0000000500117202 */ /* 0x000fce0000000f00 */
.L_x_3:
[----:B------:R-:W-:-:S13]  /*0c60*/  ISETP.NE.AND P1, PT, R3, RZ, PT ;  /* 0x000000ff0300720c */ /* 0x000fda0003f25270 */
[----:B------:R-:W-:Y:S05]  /*0c70*/  @!P1 BRA `(.L_x_5) ;  /* 0x0000000400ec9947 */ /* 0x000fea0003800000 */
[----:B------:R-:W-:Y:S01]  /*0c80*/  VIADD R10, R3, 0xffffffff ;  /* 0xffffffff030a7836 */ /* 0x000fe20000000000 */
[----:B------:R-:W-:-:S04]  /*0c90*/  ISETP.NE.AND P2, PT, R4, RZ, PT ;  /* 0x000000ff0400720c */ /* 0x000fc80003f45270 */
[----:B------:R-:W-:-:S13]  /*0ca0*/  ISETP.GE.U32.AND P1, PT, R10, 0x7, PT ;  /* 0x000000070a00780c */ /* 0x000fda0003f26070 */
[----:B------:R-:W-:Y:S05]  /*0cb0*/  @!P1 BRA `(.L_x_6) ;  /* 0x0000000000d09947 */ /* 0x000fea0003800000 */
[----:B------:R-:W1:Y:S01]  /*0cc0*/  LDC.64 R14, c[0x0][0x380] ;  /* 0x0000e000ff0e7b82 */ /* 0x000e620000000a00 */
[-C--:B------:R-:W-:Y:S01]  /*0cd0*/  IADD3 R19, PT, PT, R16, R17.reuse, RZ ;  /* 0x0000001110137210 */ /* 0x080fe20007ffe0ff */
[----:B------:R-:W-:Y:S01]  /*0ce0*/  IMAD.IADD R21, R8, 0x1, R17 ;  /* 0x0000000108157824 */ /* 0x000fe200078e0211 */
[----:B------:R-:W-:-:S05]  /*0cf0*/  IADD3 R20, P1, PT, R16, R17, RZ ;  /* 0x0000001110147210 */ /* 0x000fca0007f3e0ff */
[----:B------:R-:W2:Y:S08]  /*0d00*/  LDC.64 R12, c[0x0][0x388] ;  /* 0x0000e200ff0c7b82 */ /* 0x000eb00000000a00 */
[----:B------:R-:W3:Y:S01]  /*0d10*/  LDC.64 R10, c[0x0][0x380] ;  /* 0x0000e000ff0a7b82 */ /* 0x000ee20000000a00 */
[----:B-1----:R-:W-:Y:S01]  /*0d20*/  IMAD.WIDE.U32 R14, R19, 0x2, R14 ;  /* 0x00000002130e7825 */ /* 0x002fe200078e000e */
[----:B------:R-:W-:-:S05]  /*0d30*/  IADD3.X R19, PT, PT, RZ, RZ, RZ, P1, !PT ;  /* 0x000000ffff137210 */ /* 0x000fca0000ffe4ff */
[----:B------:R-:W4:Y:S01]  /*0d40*/  LDG.E.U16.CONSTANT R14, desc[UR8][R14.64] ;  /* 0x000000080e0e7981 */ /* 0x000f22000c1e9500 */
[----:B--2---:R-:W-:-:S05]  /*0d50*/  IMAD.WIDE R12, R21, 0x2, R12 ;  /* 0x00000002150c7825 */ /* 0x004fca00078e020c */
[----:B------:R-:W2:Y:S01]  /*0d60*/  LDG.E.U16.CONSTANT R21, desc[UR8][R12.64] ;  /* 0x000000080c157981 */ /* 0x000ea2000c1e9500 */
[----:B---3--:R-:W-:-:S03]  /*0d70*/  LEA R10, P1, R20, R10, 0x1 ;  /* 0x0000000a140a7211 */ /* 0x008fc600078208ff */
[----:B------:R-:W3:Y:S01]  /*0d80*/  LDG.E.U16.CONSTANT R25, desc[UR8][R12.64+0x2] ;  /* 0x000002080c197981 */ /* 0x000ee2000c1e9500 */
[----:B------:R-:W-:-:S03]  /*0d90*/  LEA.HI.X R11, R20, R11, R19, 0x1, P1 ;  /* 0x0000000b140b7211 */ /* 0x000fc600008f0c13 */
[----:B------:R-:W5:Y:S04]  /*0da0*/  LDG.E.U16.CONSTANT R15, desc[UR8][R12.64+0x8] ;  /* 0x000008080c0f7981 */ /* 0x000f68000c1e9500 */
[----:B------:R-:W5:Y:S04]  /*0db0*/  LDG.E.U16.CONSTANT R24, desc[UR8][R10.64+0x2] ;  /* 0x000002080a187981 */ /* 0x000f68000c1e9500 */
[----:B------:R-:W5:Y:S04]  /*0dc0*/  LDG.E.U16.CONSTANT R20, desc[UR8][R10.64+0x4] ;  /* 0x000004080a147981 */ /* 0x000f68000c1e9500 */
[----:B------:R-:W5:Y:S04]  /*0dd0*/  LDG.E.U16.CONSTANT R19, desc[UR8][R12.64+0x4] ;  /* 0x000004080c137981 */ /* 0x000f68000c1e9500 */
[----:B------:R-:W5:Y:S04]  /*0de0*/  LDG.E.U16.CONSTANT R27, desc[UR8][R10.64+0xc] ;  /* 0x00000c080a1b7981 */ /* 0x000f68000c1e9500 */
[----:B------:R-:W5:Y:S01]  /*0df0*/  LDG.E.U16.CONSTANT R28, desc[UR8][R10.64+0xe] ;  /* 0x00000e080a1c7981 */ /* 0x000f62000c1e9500 */
[----:B----4-:R-:W-:-:S03]  /*0e00*/  IMAD.U32 R23, R14, 0x10000, RZ ;  /* 0x000100000e177824 */ /* 0x010fc600078e00ff */
[----:B------:R-:W4:Y:S01]  /*0e10*/  LDG.E.U16.CONSTANT R14, desc[UR8][R10.64+0x6] ;  /* 0x000006080a0e7981 */ /* 0x000f22000c1e9500 */
[----:B--2---:R-:W-:-:S03]  /*0e20*/  SHF.L.U32 R22, R21, 0x10, RZ ;  /* 0x0000001015167819 */ /* 0x004fc600000006ff */
[----:B------:R-:W2:Y:S02]  /*0e30*/  LDG.E.U16.CONSTANT R21, desc[UR8][R12.64+0x6] ;  /* 0x000006080c157981 */ /* 0x000ea4000c1e9500 */
[----:B------:R-:W-:Y:S02]  /*0e40*/  FFMA R22, R23, R22, R18 ;  /* 0x0000001617167223 */ /* 0x000fe40000000012 */
[----:B------:R-:W2:Y:S01]  /*0e50*/  LDG.E.U16.CONSTANT R18, desc[UR8][R10.64+0x8] ;  /* 0x000008080a127981 */ /* 0x000ea2000c1e9500 */
[----:B---3--:R-:W-:-:S03]  /*0e60*/  IMAD.U32 R26, R25, 0x10000, RZ ;  /* 0x00010000191a7824 */ /* 0x008fc600078e00ff */
[----:B------:R-:W3:Y:S01]  /*0e70*/  LDG.E.U16.CONSTANT R23, desc[UR8][R12.64+0xa] ;  /* 0x00000a080c177981 */ /* 0x000ee2000c1e9500 */
[----:B-----5:R-:W-:-:S03]  /*0e80*/  SHF.L.U32 R25, R24, 0x10, RZ ;  /* 0x0000001018197819 */ /* 0x020fc600000006ff */
[----:B------:R1:W5:Y:S02]  /*0e90*/  LDG.E.U16.CONSTANT R24, desc[UR8][R10.64+0xa] ;  /* 0x00000a080a187981 */ /* 0x000364000c1e9500 */
[----:B------:R-:W-:Y:S02]  /*0ea0*/  FFMA R25, R25, R26, R22 ;  /* 0x0000001a19197223 */ /* 0x000fe40000000016 */
[----:B------:R-:W5:Y:S04]  /*0eb0*/  LDG.E.U16.CONSTANT R22, desc[UR8][R12.64+0xc] ;  /* 0x00000c080c167981 */ /* 0x000f68000c1e9500 */
[----:B------:R5:W5:Y:S01]  /*0ec0*/  LDG.E.U16.CONSTANT R26, desc[UR8][R12.64+0xe] ;  /* 0x00000e080c1a7981 */ /* 0x000b62000c1e9500 */
[----:B------:R-:W-:Y:S01]  /*0ed0*/  SHF.L.U32 R20, R20, 0x10, RZ ;  /* 0x0000001014147819 */ /* 0x000fe200000006ff */
[----:B------:R-:W-:-:S04]  /*0ee0*/  IMAD.U32 R19, R19, 0x10000, RZ ;  /* 0x0001000013137824 */ /* 0x000fc800078e00ff */
[----:B------:R-:W-:Y:S01]  /*0ef0*/  FFMA R19, R20, R19, R25 ;  /* 0x0000001314137223 */ /* 0x000fe20000000019 */
[----:B------:R-:W-:Y:S01]  /*0f00*/  IMAD.U32 R20, R15, 0x10000, RZ ;  /* 0x000100000f147824 */ /* 0x000fe200078e00ff */
[----:B-1----:R-:W-:Y:S02]  /*0f10*/  SHF.L.U32 R10, R27, 0x10, RZ ;  /* 0x000000101b0a7819 */ /* 0x002fe400000006ff */
[----:B------:R-:W-:Y:S01]  /*0f20*/  SHF.L.U32 R11, R28, 0x10, RZ ;  /* 0x000000101c0b7819 */ /* 0x000fe200000006ff */
[----:B------:R-:W-:Y:S01]  /*0f30*/  VIADD R17, R17, 0x8 ;  /* 0x0000000811117836 */ /* 0x000fe20000000000 */
[----:B----4-:R-:W-:Y:S01]  /*0f40*/  SHF.L.U32 R14, R14, 0x10, RZ ;  /* 0x000000100e0e7819 */ /* 0x010fe200000006ff */
[----:B--2---:R-:W-:-:S04]  /*0f50*/  IMAD.U32 R21, R21, 0x10000, RZ ;  /* 0x0001000015157824 */ /* 0x004fc800078e00ff */
[----:B------:R-:W-:Y:S01]  /*0f60*/  FFMA R14, R14, R21, R19 ;  /* 0x000000150e0e7223 */ /* 0x000fe20000000013 */
[----:B------:R-:W-:Y:S01]  /*0f70*/  SHF.L.U32 R15, R18, 0x10, RZ ;  /* 0x00000010120f7819 */ /* 0x000fe200000006ff */
[----:B---3--:R-:W-:-:S04]  /*0f80*/  IMAD.U32 R23, R23, 0x10000, RZ ;  /* 0x0001000017177824 */ /* 0x008fc800078e00ff */
[----:B------:R-:W-:Y:S01]  /*0f90*/  FFMA R14, R15, R20, R14 ;  /* 0x000000140f0e7223 */ /* 0x000fe2000000000e */
[----:B-----5:R-:W-:Y:S01]  /*0fa0*/  SHF.L.U32 R13, R24, 0x10, RZ ;  /* 0x00000010180d7819 */ /* 0x020fe200000006ff */
[----:B------:R-:W-:-:S04]  /*0fb0*/  IMAD.U32 R22, R22, 0x10000, RZ ;  /* 0x0001000016167824 */ /* 0x000fc800078e00ff */
[----:B------:R-:W-:Y:S01]  /*0fc0*/  FFMA R13, R13, R23, R14 ;  /* 0x000000170d0d7223 */ /* 0x000fe2000000000e */
[----:B------:R-:W-:-:S03]  /*0fd0*/  IMAD.U32 R26, R26, 0x10000, RZ ;  /* 0x000100001a1a7824 */ /* 0x000fc600078e00ff */
[----:B------:R-:W-:-:S04]  /*0fe0*/  FFMA R10, R10, R22, R13 ;  /* 0x000000160a0a7223 */ /* 0x000fc8000000000d */
[----:B------:R-:W-:-:S07]  /*0ff0*/  FFMA R18, R11, R26, R10 ;  /* 0x0000001a0b127223 */ /* 0x000fce000000000a */
.L_x_6:
[----:B------:R-:W-:Y:S05]  /*1000*/  @!P2 BRA `(.L_x_5) ;  /* 0x000000040008a947 */ /* 0x000fea0003800000 */
[----:B------:R-:W-:Y:S02]  /*1010*/  IADD3 R10, PT, PT, R4, -0x1, RZ ;  /* 0xffffffff040a7810 */ /* 0x000fe40007ffe0ff */
[----:B------:R-:W-:Y:S02]  /*1020*/  ISETP.NE.AND P2, PT, R6, RZ, PT ;  /* 0x000000ff0600720c */ /* 0x000fe40003f45270 */
[----:B------:R-:W-:-:S13]  /*1030*/  ISETP.GE.U32.AND P1, PT, R10, 0x3, PT ;  /* 0x000000030a00780c */ /* 0x000fda0003f26070 */
[----:B------:R-:W-:Y:S05]  /*1040*/  @!P1 BRA `(.L_x_7) ;  /* 0x0000000000809947 */ /* 0x000fea0003800000 */
[----:B------:R-:W1:Y:S01]  /*1050*/  LDC.64 R12, c[0x0][0x380] ;  /* 0x0000e000ff0c7b82 */ /* 0x000e620000000a00 */
[C---:B------:R-:W-:Y:S01]  /*1060*/  IMAD.IADD R19, R16.reuse, 0x1, R17 ;  /* 0x0000000110137824 */ /* 0x040fe200078e0211 */
[-C--:B------:R-:W-:Y:S02]  /*1070*/  IADD3 R20, P1, PT, R16, R17.reuse, RZ ;  /* 0x0000001110147210 */ /* 0x080fe40007f3e0ff */
[----:B------:R-:W-:-:S04]  /*1080*/  IADD3 R21, PT, PT, R8, R17, RZ ;  /* 0x0000001108157210 */ /* 0x000fc80007ffe0ff */
[----:B------:R-:W2:Y:S08]  /*1090*/  LDC.64 R10, c[0x0][0x380] ;  /* 0x0000e000ff0a7b82 */ /* 0x000eb00000000a00 */
[----:B------:R-:W3:Y:S01]  /*10a0*/  LDC.64 R14, c[0x0][0x388] ;  /* 0x0000e200ff0e7b82 */ /* 0x000ee20000000a00 */
[----:B-1----:R-:W-:-:S04]  /*10b0*/  IMAD.WIDE.U32 R12, R19, 0x2, R12 ;  /* 0x00000002130c7825 */ /* 0x002fc800078e000c */
[----:B------:R-:W-:Y:S02]  /*10c0*/  IMAD.X R19, RZ, RZ, RZ, P1 ;  /* 0x000000ffff137224 */ /* 0x000fe400008e06ff */
[----:B------:R-:W4:Y:S01]  /*10d0*/  LDG.E.U16.CONSTANT R12, desc[UR8][R12.64] ;  /* 0x000000080c0c7981 */ /* 0x000f22000c1e9500 */
[----:B--2---:R-:W-:-:S04]  /*10e0*/  LEA R10, P1, R20, R10, 0x1 ;  /* 0x0000000a140a7211 */ /* 0x004fc800078208ff */
[----:B------:R-:W-:Y:S01]  /*10f0*/  LEA.HI.X R11, R20, R11, R19, 0x1, P1 ;  /* 0x0000000b140b7211 */ /* 0x000fe200008f0c13 */
[----:B---3--:R-:W-:-:S04]  /*1100*/  IMAD.WIDE R14, R21, 0x2, R14 ;  /* 0x00000002150e7825 */ /* 0x008fc800078e020e */
[----:B------:R-:W2:Y:S04]  /*1110*/  LDG.E.U16.CONSTANT R23, desc[UR8][R10.64+0x2] ;  /* 0x000002080a177981 */ /* 0x000ea8000c1e9500 */
[----:B------:R-:W3:Y:S04]  /*1120*/  LDG.E.U16.CONSTANT R22, desc[UR8][R14.64] ;  /* 0x000000080e167981 */ /* 0x000ee8000c1e9500 */
[----:B------:R-:W5:Y:S04]  /*1130*/  LDG.E.U16.CONSTANT R24, desc[UR8][R14.64+0x2] ;  /* 0x000002080e187981 */ /* 0x000f68000c1e9500 */
[----:B------:R-:W5:Y:S04]  /*1140*/  LDG.E.U16.CONSTANT R25, desc[UR8][R14.64+0x4] ;  /* 0x000004080e197981 */ /* 0x000f68000c1e9500 */
[----:B------:R-:W5:Y:S04]  /*1150*/  LDG.E.U16.CONSTANT R20, desc[UR8][R10.64+0x4] ;  /* 0x000004080a147981 */ /* 0x000f68000c1e9500 */
[----:B------:R-:W5:Y:S04]  /*1160*/  LDG.E.U16.CONSTANT R19, desc[UR8][R14.64+0x6] ;  /* 0x000006080e137981 */ /* 0x000f68000c1e9500 */
[----:B------:R-:W5:Y:S01]  /*1170*/  LDG.E.U16.CONSTANT R26, desc[UR8][R10.64+0x6] ;  /* 0x000006080a1a7981 */ /* 0x000f62000c1e9500 */
[----:B------:R-:W-:-:S02]  /*1180*/  IADD3 R17, PT, PT, R17, 0x4, RZ ;  /* 0x0000000411117810 */ /* 0x000fc40007ffe0ff */
[----:B----4-:R-:W-:Y:S01]  /*1190*/  SHF.L.U32 R21, R12, 0x10, RZ ;  /* 0x000000100c157819 */ /* 0x010fe200000006ff */
[----:B--2---:R-:W-:Y:S02]  /*11a0*/  IMAD.U32 R12, R23, 0x10000, RZ ;  /* 0x00010000170c7824 */ /* 0x004fe400078e00ff */
[----:B---3--:R-:W-:Y:S01]  /*11b0*/  IMAD.U32 R22, R22, 0x10000, RZ ;  /* 0x0001000016167824 */ /* 0x008fe200078e00ff */
[----:B-----5:R-:W-:-:S03]  /*11c0*/  SHF.L.U32 R24, R24, 0x10, RZ ;  /* 0x0000001018187819 */ /* 0x020fc600000006ff */
[----:B------:R-:W-:Y:S01]  /*11d0*/  FFMA R21, R21, R22, R18 ;  /* 0x0000001615157223 */ /* 0x000fe20000000012 */
[----:B------:R-:W-:-:S03]  /*11e0*/  SHF.L.U32 R25, R25, 0x10, RZ ;  /* 0x0000001019197819 */ /* 0x000fc600000006ff */
[----:B------:R-:W-:Y:S01]  /*11f0*/  FFMA R12, R12, R24, R21 ;  /* 0x000000180c0c7223 */ /* 0x000fe20000000015 */
[----:B------:R-:W-:Y:S01]  /*1200*/  IMAD.U32 R13, R20, 0x10000, RZ ;  /* 0x00010000140d7824 */ /* 0x000fe200078e00ff */
[----:B------:R-:W-:-:S03]  /*1210*/  SHF.L.U32 R19, R19, 0x10, RZ ;  /* 0x0000001013137819 */ /* 0x000fc600000006ff */
[----:B------:R-:W-:Y:S01]  /*1220*/  FFMA R12, R13, R25, R12 ;  /* 0x000000190d0c7223 */ /* 0x000fe2000000000c */
[----:B------:R-:W-:-:S04]  /*1230*/  IMAD.U32 R15, R26, 0x10000, RZ ;  /* 0x000100001a0f7824 */ /* 0x000fc800078e00ff */
[----:B------:R-:W-:-:S07]  /*1240*/  FFMA R18, R15, R19, R12 ;  /* 0x000000130f127223 */ /* 0x000fce000000000c */
.L_x_7:
[----:B------:R-:W-:Y:S05]  /*1250*/  @!P2 BRA `(.L_x_5) ;  /* 0x000000000074a947 */ /* 0x000fea0003800000 */
[----:B------:R-:W1:Y:S01]  /*1260*/  LDC.64 R12, c[0x0][0x380] ;  /* 0x0000e000ff0c7b82 */ /* 0x000e620000000a00 */
[----:B------:R-:W-:Y:S01]  /*1270*/  IADD3 R19, PT, PT, R8, R17, RZ ;  /* 0x0000001108137210 */ /* 0x000fe20007ffe0ff */
[----:B------:R-:W-:-:S06]  /*1280*/  IMAD.IADD R15, R16, 0x1, R17 ;  /* 0x00000001100f7824 */ /* 0x000fcc00078e0211 */
[----:B------:R-:W2:Y:S01]  /*1290*/  LDC.64 R10, c[0x0][0x388] ;  /* 0x0000e200ff0a7b82 */ /* 0x000ea20000000a00 */
[----:B-1----:R-:W-:-:S06]  /*12a0*/  IMAD.WIDE.U32 R12, R15, 0x2, R12 ;  /* 0x000000020f0c7825 */ /* 0x002fcc00078e000c */
[----:B------:R-:W3:Y:S01]  /*12b0*/  LDG.E.U16.CONSTANT R12, desc[UR8][R12.64] ;  /* 0x000000080c0c7981 */ /* 0x000ee2000c1e9500 */
[----:B--2---:R-:W-:-:S05]  /*12c0*/  IMAD.WIDE R10, R19, 0x2, R10 ;  /* 0x00000002130a7825 */ /* 0x004fca00078e020a */
[----:B------:R-:W2:Y:S01]  /*12d0*/  LDG.E.U16.CONSTANT R8, desc[UR8][R10.64] ;  /* 0x000000080a087981 */ /* 0x000ea2000c1e9500 */
[----:B------:R-:W-:Y:S01]  /*12e0*/  ISETP.NE.AND P1, PT, R6, 0x1, PT ;  /* 0x000000010600780c */ /* 0x000fe20003f25270 */
[----:B---3--:R-:W-:Y:S01]  /*12f0*/  IMAD.U32 R15, R12, 0x10000, RZ ;  /* 0x000100000c0f7824 */ /* 0x008fe200078e00ff */
[----:B--2---:R-:W-:-:S05]  /*1300*/  SHF.L.U32 R8, R8, 0x10, RZ ;  /* 0x0000001008087819 */ /* 0x004fca00000006ff */
[----:B------:R-:W-:-:S06]  /*1310*/  FFMA R18, R15, R8, R18 ;  /* 0x000000080f127223 */ /* 0x000fcc0000000012 */
[----:B------:R-:W-:Y:S05]  /*1320*/  @!P1 BRA `(.L_x_5) ;  /* 0x0000000000409947 */ /* 0x000fea0003800000 */
[----:B------:R-:W1:Y:S01]  /*1330*/  LDC.64 R12, c[0x0][0x380] ;  /* 0x0000e000ff0c7b82 */ /* 0x000e620000000a00 */
[----:B------:R-:W-:Y:S02]  /*1340*/  IADD3 R8, P2, PT, R16, R17, RZ ;  /* 0x0000001110087210 */ /* 0x000fe40007f5e0ff */
[----:B------:R-:W-:-:S03]  /*1350*/  ISETP.NE.AND P1, PT, R6, 0x2, PT ;  /* 0x000000020600780c */ /* 0x000fc60003f25270 */
[----:B------:R-:W-:-:S10]  /*1360*/  IMAD.X R14, RZ, RZ, RZ, P2 ;  /* 0x000000ffff0e7224 */ /* 0x000fd400010e06ff */
[----:B------:R-:W2:Y:S01]  /*1370*/  @P1 LDG.E.U16.CONSTANT R19, desc[UR8][R10.64+0x4] ;  /* 0x000004080a131981 */ /* 0x000ea2000c1e9500 */
[----:B-1----:R-:W-:-:S04]  /*1380*/  LEA R12, P2, R8, R12, 0x1 ;  /* 0x0000000c080c7211 */ /* 0x002fc800078408ff */
[----:B------:R-:W-:Y:S02]  /*1390*/  LEA.HI.X R13, R8, R13, R14, 0x1, P2 ;  /* 0x0000000d080d7211 */ /* 0x000fe400010f0c0e */
[----:B------:R-:W3:Y:S04]  /*13a0*/  LDG.E.U16.CONSTANT R14, desc[UR8][R10.64+0x2] ;  /* 0x000002080a0e7981 */ /* 0x000ee8000c1e9500 */
[----:B------:R-:W4:Y:S04]  /*13b0*/  LDG.E.U16.CONSTANT R8, desc[UR8][R12.64+0x2] ;  /* 0x000002080c087981 */ /* 0x000f28000c1e9500 */
[----:B------:R-:W5:Y:S01]  /*13c0*/  @P1 LDG.E.U16.CONSTANT R17, desc[UR8][R12.64+0x4] ;  /* 0x000004080c111981 */ /* 0x000f62000c1e9500 */
[----:B--2---:R-:W-:-:S02]  /*13d0*/  @P1 SHF.L.U32 R19, R19, 0x10, RZ ;  /* 0x0000001013131819 */ /* 0x004fc400000006ff */
[----:B---3--:R-:W-:Y:S01]  /*13e0*/  SHF.L.U32 R14, R14, 0x10, RZ ;  /* 0x000000100e0e7819 */ /* 0x008fe200000006ff */
[----:B----4-:R-:W-:Y:S02]  /*13f0*/  IMAD.U32 R15, R8, 0x10000, RZ ;  /* 0x00010000080f7824 */ /* 0x010fe400078e00ff */
[----:B-----5:R-:W-:Y:S02]  /*1400*/  @P1 IMAD.U32 R17, R17, 0x10000, RZ ;  /* 0x0001000011111824 */ /* 0x020fe400078e00ff */
[----:B------:R-:W-:-:S04]  /*1410*/  FFMA R18, R15, R14, R18 ;  /* 0x0000000e0f127223 */ /* 0x000fc80000000012 */
[----:B------:R-:W-:-:S07]  /*1420*/  @P1 FFMA R18, R17, R19, R18 ;  /* 0x0000001311121223 */ /* 0x000fce0000000012 */
.L_x_5:
[----:B------:R-:W1:Y:S01]  /*1430*/  S2UR UR5, SR_CgaCtaId ;  /* 0x00000000000579c3 */ /* 0x000e620000008800 */
[----:B------:R-:W2:Y:S01]  /*1440*/  LDCU UR6, c[0x0][0x3b4] ;  /* 0x00007680ff0677ac */ /* 0x000ea20008000800 */
[----:B------:R-:W3:Y:S01]  /*1450*/  LDCU UR7, c[0x0][0x3ac] ;  /* 0x00007580ff0777ac */ /* 0x000ee20008000800 */
[----:B------:R-:W-:Y:S01]  /*1460*/  UMOV UR4, 0x400 ;  /* 0x0000040000047882 */ /* 0x000fe20000000000 */
[----:B--2---:R-:W-:Y:S01]  /*1470*/  FMUL R18, R18, UR6 ;  /* 0x0000000612127c20 */ /* 0x004fe20008400000 */
[----:B---3--:R-:W-:Y:S01]  /*1480*/  MOV R8, UR7 ;  /* 0x0000000700087c02 */ /* 0x008fe20008000f00 */
[----:B-1----:R-:W-:-:S06]  /*1490*/  ULEA UR4, UR5, UR4, 0x18 ;  /* 0x0000000405047291 */ /* 0x002fcc000f8ec0ff */
[----:B------:R-:W-:Y:S01]  /*14a0*/  LEA R11, R9, UR4, 0x2 ;  /* 0x00000004090b7c11 */ /* 0x000fe2000f8e10ff */
[----:B0-----:R-:W-:-:S04]  /*14b0*/  IMAD.IADD R9, R2, 0x1, R9 ;  /* 0x0000000102097824 */ /* 0x001fc800078e0209 */
[----:B------:R1:W-:Y:S01]  /*14c0*/  STS [R11], R18 ;  /* 0x000000120b007388 */ /* 0x0003e20000000800 */
[----:B------:R-:W-:-:S13]  /*14d0*/  ISETP.GE.AND P1, PT, R9, R8, PT ;  /* 0x000000080900720c */ /* 0x000fda0003f26270 */
[----:B-1----:R-:W-:Y:S05]  /*14e0*/  @!P1 BRA `(.L_x_8) ;  /* 0xfffffff000589947 */ /* 0x002fea000383ffff */
[----:B------:R-:W-:Y:S05]  /*14f0*/  BRA `(.L_x_1) ;  /* 0x00000000002c7947 */ /* 0x000fea0003800000 */
.L_x_2:
[----:B------:R-:W1:Y:S01]  /*1500*/  S2R R4, SR_CgaCtaId ;  /* 0x0000000000047919 */ /* 0x000e620000008800 */
[----:B------:R-:W2:Y:S01]  /*1510*/  LDCU UR4, c[0x0][0x3b4] ;  /* 0x00007680ff0477ac */ /* 0x000ea20008000800 */
[----:B------:R-:W-:Y:S02]  /*1520*/  MOV R3, 0x400 ;  /* 0x0000040000037802 */ /* 0x000fe40000000f00 */
[----:B------:R-:W-:Y:S02]  /*1530*/  MOV R5, R7 ;  /* 0x0000000700057202 */ /* 0x000fe40000000f00 */
[----:B-1----:R-:W-:Y:S01]  /*1540*/  LEA R6, R4, R3, 0x18 ;  /* 0x0000000304067211 */ /* 0x002fe200078ec0ff */
[----:B--2---:R-:W-:-:S07]  /*1550*/  FMUL R3, RZ, UR4 ;  /* 0x00000004ff037c20 */ /* 0x004fce0008400000 */
.L_x_9:
[----:B------:R-:W-:Y:S01]  /*1560*/  IMAD R4, R5, 0x4, R6 ;  /* 0x0000000405047824 */ /* 0x000fe200078e0206 */
[----:B0-----:R-:W-:-:S04]  /*1570*/  IADD3 R5, PT, PT, R2, R5, RZ ;  /* 0x0000000502057210 */ /* 0x001fc80007ffe0ff */
[----:B------:R1:W-:Y:S01]  /*1580*/  STS [R4], R3 ;  /* 0x0000000304007388 */ /* 0x0003e20000000800 */
[----:B------:R-:W-:-:S13]  /*1590*/  ISETP.GE.AND P0, PT, R5, R8, PT ;  /* 0x000000080500720c */ /* 0x000fda0003f06270 */
[----:B-1----:R-:W-:Y:S05]  /*15a0*/  @!P0 BRA `(.L_x_9) ;  /* 0xfffffffc00ec8947 */ /* 0x002fea000383ffff */
.L_x_1:
[----:B------:R-:W-:Y:S05]  /*15b0*/  BSYNC.RECONVERGENT B0 ;  /* 0x0000000000007941 */ /* 0x000fea0003800200 */
.L_x_0:
[----:B------:R-:W-:Y:S01]  /*15c0*/  BAR.SYNC.DEFER_BLOCKING 0x0 ;  /* 0x0000000000007b1d */ /* 0x000fe20000010000 */
[CC--:B------:R-:W-:Y:S01]  /*15d0*/  ISETP.GE.AND P0, PT, R7.reuse, R8.reuse, PT ;  /* 0x000000080700720c */ /* 0x0c0fe20003f06270 */
[----:B------:R-:W-:Y:S01]  /*15e0*/  IMAD.MOV.U32 R3, RZ, RZ, RZ ;  /* 0x000000ffff037224 */ /* 0x000fe200078e00ff */
[----:B------:R-:W-:Y:S02]  /*15f0*/  ISETP.GE.AND P1, PT, R7, R8, PT ;  /* 0x000000080700720c */ /* 0x000fe40003f26270 */
[----:B------:R-:W-:Y:S01]  /*1600*/  MOV R2, 0xff800000 ;  /* 0xff80000000027802 */ /* 0x000fe20000000f00 */
[----:B------:R-:W-:Y:S08]  /*1610*/  BSSY.RECONVERGENT B0, `(.L_x_10) ;  /* 0x000000e000007945 */ /* 0x000ff00003800200 */
[----:B------:R-:W-:Y:S05]  /*1620*/  @P0 BRA `(.L_x_11) ;  /* 0x0000000000300947 */ /* 0x000fea0003800000 */
[----:B------:R-:W0:Y:S01]  /*1630*/  S2R R5, SR_CgaCtaId ;  /* 0x0000000000057919 */ /* 0x000e220000008800 */
[----:B------:R-:W1:Y:S01]  /*1640*/  LDC R6, c[0x0][0x360] ;  /* 0x0000d800ff067b82 */ /* 0x000e620000000800 */
[----:B------:R-:W-:Y:S01]  /*1650*/  MOV R4, 0x400 ;  /* 0x0000040000047802 */ /* 0x000fe20000000f00 */
[----:B------:R-:W-:-:S03]  /*1660*/  IMAD.MOV.U32 R2, RZ, RZ, -0x800000 ;  /* 0xff800000ff027424 */ /* 0x000fc600078e00ff */
[----:B0-----:R-:W-:Y:S02]  /*1670*/  LEA R10, R5, R4, 0x18 ;  /* 0x00000004050a7211 */ /* 0x001fe400078ec0ff */
[----:B------:R-:W-:-:S07]  /*1680*/  MOV R5, R7 ;  /* 0x0000000700057202 */ /* 0x000fce0000000f00 */
.L_x_12:
[----:B------:R-:W-:Y:S01]  /*1690*/  IMAD R4, R5, 0x4, R10 ;  /* 0x0000000405047824 */ /* 0x000fe200078e020a */
[----:B-1----:R-:W-:-:S04]  /*16a0*/  IADD3 R5, PT, PT, R6, R5, RZ ;  /* 0x0000000506057210 */ /* 0x002fc80007ffe0ff */
[----:B------:R-:W0:Y:S01]  /*16b0*/  LDS R9, [R4] ;  /* 0x0000000004097984 */ /* 0x000e220000000800 */
[----:B------:R-:W-:Y:S02]  /*16c0*/  ISETP.GE.AND P0, PT, R5, R8, PT ;  /* 0x000000080500720c */ /* 0x000fe40003f06270 */
[----:B0-----:R-:W-:-:S11]  /*16d0*/  FMNMX R2, R9, R2, !PT ;  /* 0x0000000209027209 */ /* 0x001fd60007800000 */
[----:B------:R-:W-:Y:S05]  /*16e0*/  @!P0 BRA `(.L_x_12) ;  /* 0xfffffffc00e88947 */ /* 0x000fea000383ffff */
.L_x_11:
[----:B------:R-:W-:Y:S05]  /*16f0*/  BSYNC.RECONVERGENT B0 ;  /* 0x0000000000007941 */ /* 0x000fea0003800200 */
.L_x_10:
[----:B------:R-:W-:Y:S06]  /*1700*/  BAR.SYNC.DEFER_BLOCKING 0x0 ;  /* 0x0000000000007b1d */ /* 0x000fec0000010000 */
[----:B------:R-:W-:Y:S04]  /*1710*/  BSSY.RECONVERGENT B0, `(.L_x_13) ;  /* 0x000001a000007945 */ /* 0x000fe80003800200 */
[----:B------:R-:W-:Y:S05]  /*1720*/  @P1 BRA `(.L_x_14) ;  /* 0x0000000000601947 */ /* 0x000fea0003800000 */
[----:B------:R-:W0:Y:S01]  /*1730*/  S2R R5, SR_CgaCtaId ;  /* 0x0000000000057919 */ /* 0x000e220000008800 */
[----:B------:R-:W1:Y:S01]  /*1740*/  LDC R12, c[0x0][0x360] ;  /* 0x0000d800ff0c7b82 */ /* 0x000e620000000800 */
[----:B------:R-:W-:Y:S01]  /*1750*/  MOV R4, 0x400 ;  /* 0x0000040000047802 */ /* 0x000fe20000000f00 */
[----:B------:R-:W-:Y:S02]  /*1760*/  HFMA2 R11, -RZ, RZ, 3.7421875, 0 ;  /* 0x437c0000ff0b7431 */ /* 0x000fe400000001ff */
[----:B------:R-:W-:Y:S02]  /*1770*/  IMAD.MOV.U32 R3, RZ, RZ, RZ ;  /* 0x000000ffff037224 */ /* 0x000fe400078e00ff */
[----:B------:R-:W-:Y:S01]  /*1780*/  IMAD.MOV.U32 R14, RZ, RZ, 0x3bbb989d ;  /* 0x3bbb989dff0e7424 */ /* 0x000fe200078e00ff */
[----:B0-----:R-:W-:Y:S02]  /*1790*/  LEA R18, R5, R4, 0x18 ;  /* 0x0000000405127211 */ /* 0x001fe400078ec0ff */
[----:B------:R-:W-:-:S07]  /*17a0*/  MOV R5, R7 ;  /* 0x0000000700057202 */ /* 0x000fce0000000f00 */
.L_x_15:
[----:B0-----:R-:W-:Y:S02]  /*17b0*/  IMAD R4, R5, 0x4, R18 ;  /* 0x0000000405047824 */ /* 0x001fe400078e0212 */
[----:B-1----:R-:W-:-:S03]  /*17c0*/  IMAD.IADD R5, R12, 0x1, R5 ;  /* 0x000000010c057824 */ /* 0x002fc600078e0205 */
[----:B------:R-:W0:Y:S02]  /*17d0*/  LDS R9, [R4] ;  /* 0x0000000004097984 */ /* 0x000e240000000800 */
[----:B------:R-:W-:Y:S01]  /*17e0*/  ISETP.GE.AND P0, PT, R5, R8, PT ;  /* 0x000000080500720c */ /* 0x000fe20003f06270 */
[----:B0-----:R-:W-:-:S04]  /*17f0*/  FADD R9, R9, -R2 ;  /* 0x8000000209097221 */ /* 0x001fc80000000000 */
[----:B------:R-:W-:-:S04]  /*1800*/  FFMA.SAT R6, R9, R14, 0.5 ;  /* 0x3f00000009067423 */ /* 0x000fc8000000200e */
[----:B------:R-:W-:-:S04]  /*1810*/  FFMA.RM R6, R6, R11, 12582913 ;  /* 0x4b40000106067423 */ /* 0x000fc8000000400b */
[C---:B------:R-:W-:Y:S01]  /*1820*/  FADD R10, R6.reuse, -12583039 ;  /* 0xcb40007f060a7421 */ /* 0x040fe20000000000 */
[----:B------:R-:W-:-:S03]  /*1830*/  SHF.L.U32 R6, R6, 0x17, RZ ;  /* 0x0000001706067819 */ /* 0x000fc600000006ff */
[----:B------:R-:W-:-:S04]  /*1840*/  FFMA R10, R9, 1.4426950216293334961, -R10 ;  /* 0x3fb8aa3b090a7823 */ /* 0x000fc8000000080a */
[----:B------:R-:W-:-:S04]  /*1850*/  FFMA R10, R9, 1.925963033500011079e-08, R10 ;  /* 0x32a57060090a7823 */ /* 0x000fc8000000000a */
[----:B------:R-:W0:Y:S02]  /*1860*/  MUFU.EX2 R9, R10 ;  /* 0x0000000a00097308 */ /* 0x000e240000000800 */
[----:B0-----:R-:W-:-:S04]  /*1870*/  FMUL R6, R6, R9 ;  /* 0x0000000906067220 */ /* 0x001fc80000400000 */
[----:B------:R-:W-:Y:S01]  /*1880*/  FADD R3, R6, R3 ;  /* 0x0000000306037221 */ /* 0x000fe20000000000 */
[----:B------:R0:W-:Y:S01]  /*1890*/  STS [R4], R6 ;  /* 0x0000000604007388 */ /* 0x0001e20000000800 */
[----:B------:R-:W-:Y:S05]  /*18a0*/  @!P0 BRA `(.L_x_15) ;  /* 0xfffffffc00c08947 */ /* 0x000fea000383ffff */
.L_x_14:
[----:B------:R-:W-:Y:S05]  /*18b0*/  BSYNC.RECONVERGENT B0 ;  /* 0x0000000000007941 */ /* 0x000fea0003800200 */
.L_x_13:
[----:B------:R-:W-:Y:S01]  /*18c0*/  BAR.SYNC.DEFER_BLOCKING 0x0 ;  /* 0x0000000000007b1d */ /* 0x000fe20000010000 */
[----:B------:R-:W-:-:S05]  /*18d0*/  ISETP.GE.AND P0, PT, R7, R8, PT ;  /* 0x000000080700720c */ /* 0x000fca0003f06270 */
[----:B------:R-:W1:Y:S01]  /*18e0*/  LDCU UR4, c[0x0][0x3ac] ;  /* 0x00007580ff0477ac */ /* 0x000e620008000800 */
[----:B------:R-:W-:Y:S07]  /*18f0*/  BSSY.RECONVERGENT B0, `(.L_x_16) ;  /* 0x000001a000007945 */ /* 0x000fee0003800200 */
[----:B------:R-:W-:Y:S05]  /*1900*/  @P0 BRA `(.L_x_17) ;  /* 0x0000000000600947 */ /* 0x000fea0003800000 */
[----:B------:R-:W2:Y:S01]  /*1910*/  S2R R9, SR_CgaCtaId ;  /* 0x0000000000097919 */ /* 0x000ea20000008800 */
[----:B0-----:R-:W0:Y:S01]  /*1920*/  LDC R4, c[0x0][0x360] ;  /* 0x0000d800ff047b82 */ /* 0x001e220000000800 */
[----:B------:R-:W-:Y:S02]  /*1930*/  MOV R6, 0x400 ;  /* 0x0000040000067802 */ /* 0x000fe40000000f00 */
[----:B------:R-:W-:Y:S02]  /*1940*/  MOV R5, R7 ;  /* 0x0000000700057202 */ /* 0x000fe40000000f00 */
[----:B--2---:R-:W-:-:S07]  /*1950*/  LEA R6, R9, R6, 0x18 ;  /* 0x0000000609067211 */ /* 0x004fce00078ec0ff */
.L_x_20:
[----:B--2---:R-:W-:Y:S01]  /*1960*/  IMAD R8, R5, 0x4, R6 ;  /* 0x0000000405087824 */ /* 0x004fe200078e0206 */
[----:B------:R-:W2:Y:S01]  /*1970*/  MUFU.RCP R10, R3 ;  /* 0x00000003000a7308 */ /* 0x000ea20000001000 */
[----:B0-----:R-:W-:Y:S01]  /*1980*/  IADD3 R5, PT, PT, R4, R5, RZ ;  /* 0x0000000504057210 */ /* 0x001fe20007ffe0ff */
[----:B------:R-:W-:Y:S02]  /*1990*/  BSSY.RECONVERGENT B1, `(.L_x_18) ;  /* 0x000000d000017945 */ /* 0x000fe40003800200 */
[----:B------:R-:W0:Y:S01]  /*19a0*/  LDS R2, [R8] ;  /* 0x0000000008027984 */ /* 0x000e220000000800 */
[----:B-1----:R-:W-:Y:S01]  /*19b0*/  ISETP.GE.AND P2, PT, R5, UR4, PT ;  /* 0x0000000405007c0c */ /* 0x002fe2000bf46270 */
[----:B--2---:R-:W-:-:S04]  /*19c0*/  FFMA R9, R10, -R3, 1 ;  /* 0x3f8000000a097423 */ /* 0x004fc80000000803 */
[----:B------:R-:W-:Y:S01]  /*19d0*/  FFMA R9, R10, R9, R10 ;  /* 0x000000090a097223 */ /* 0x000fe2000000000a */
[----:B0-----:R-:W0:Y:S03]  /*19e0*/  FCHK P0, R2, R3 ;  /* 0x0000000302007302 */ /* 0x001e260000000000 */
[----:B------:R-:W-:-:S04]  /*19f0*/  FFMA R10, R2, R9, RZ ;  /* 0x00000009020a7223 */ /* 0x000fc800000000ff */
[----:B------:R-:W-:-:S04]  /*1a00*/  FFMA R11, R10, -R3, R2 ;  /* 0x800000030a0b7223 */ /* 0x000fc80000000002 */
[----:B------:R-:W-:Y:S01]  /*1a10*/  FFMA R9, R9, R11, R10 ;  /* 0x0000000b09097223 */ /* 0x000fe2000000000a */
[----:B0-----:R-:W-:Y:S06]  /*1a20*/  @!P0 BRA `(.L_x_19) ;  /* 0x00000000000c8947 */ /* 0x001fec0003800000 */
[----:B------:R-:W-:-:S07]  /*1a30*/  MOV R10, 0x1a50 ;  /* 0x00001a50000a7802 */ /* 0x000fce0000000f00 */
[----:B------:R-:W-:Y:S05]  /*1a40*/  CALL.REL.NOINC `($__internal_0_$__cuda_sm3x_div_rn_noftz_f32_slowpath) ;  /* 0x0000000c00907944 */ /* 0x000fea0003c00000 */
[----:B------:R-:W-:-:S07]  /*1a50*/  IMAD.MOV.U32 R9, RZ, RZ, R2 ;  /* 0x000000ffff097224 */ /* 0x000fce00078e0002 */
.L_x_19:
[----:B------:R-:W-:Y:S05]  /*1a60*/  BSYNC.RECONVERGENT B1 ;  /* 0x0000000000017941 */ /* 0x000fea0003800200 */
.L_x_18:
[----:B------:R2:W-:Y:S01]  /*1a70*/  STS [R8], R9 ;  /* 0x0000000908007388 */ /* 0x0005e20000000800 */
[----:B------:R-:W-:Y:S05]  /*1a80*/  @!P2 BRA `(.L_x_20) ;  /* 0xfffffffc00b4a947 */ /* 0x000fea000383ffff */
.L_x_17:
[----:B-1----:R-:W-:Y:S05]  /*1a90*/  BSYNC.RECONVERGENT B0 ;  /* 0x0000000000007941 */ /* 0x002fea0003800200 */
.L_x_16:
[----:B------:R-:W1:Y:S01]  /*1aa0*/  LDCU UR5, c[0x0][0x3b0] ;  /* 0x00007600ff0577ac */ /* 0x000e620008000800 */
[----:B------:R-:W-:Y:S01]  /*1ab0*/  BAR.SYNC.DEFER_BLOCKING 0x0 ;  /* 0x0000000000007b1d */ /* 0x000fe20000010000 */
[----:B-1----:R-:W-:-:S13]  /*1ac0*/  ISETP.GE.AND P0, PT, R7, UR5, PT ;  /* 0x0000000507007c0c */ /* 0x002fda000bf06270 */
[----:B------:R-:W-:Y:S05]  /*1ad0*/  @P0 EXIT ;  /* 0x000000000000094d */ /* 0x000fea0003800000 */
[----:B0-----:R-:W0:Y:S01]  /*1ae0*/  LDC R4, c[0x0][0x3ac] ;  /* 0x0000eb00ff047b82 */ /* 0x001e220000000800 */
[----:B------:R-:W1:Y:S01]  /*1af0*/  LDCU UR6, c[0x0][0x360] ;  /* 0x00006c00ff0677ac */ /* 0x000e620008000800 */
[----:B0-----:R-:W-:-:S13]  /*1b00*/  ISETP.GT.AND P0, PT, R4, RZ, PT ;  /* 0x000000ff0400720c */ /* 0x001fda0003f04270 */
[----:B-1----:R-:W-:Y:S05]  /*1b10*/  @P0 BRA `(.L_x_21) ;  /* 0x0000000000200947 */ /* 0x002fea0003800000 */
[----:B------:R-:W0:Y:S02]  /*1b20*/  LDC.64 R4, c[0x0][0x398] ;  /* 0x0000e600ff047b82 */ /* 0x000e240000000a00 */
.L_x_22:
[----:B-1----:R-:W-:Y:S01]  /*1b30*/  IADD3 R3, PT, PT, R16, R7, RZ ;  /* 0x0000000710037210 */ /* 0x002fe20007ffe0ff */
[----:B------:R-:W-:-:S04]  /*1b40*/  VIADD R7, R7, UR6 ;  /* 0x0000000607077c36 */ /* 0x000fc80008000000 */
[----:B0-----:R-:W-:Y:S01]  /*1b50*/  IMAD.WIDE R2, R3, 0x2, R4 ;  /* 0x0000000203027825 */ /* 0x001fe200078e0204 */
[----:B------:R-:W-:-:S04]  /*1b60*/  ISETP.GE.AND P0, PT, R7, UR5, PT ;  /* 0x0000000507007c0c */ /* 0x000fc8000bf06270 */
[----:B------:R1:W-:Y:S09]  /*1b70*/  STG.E.U16 desc[UR8][R2.64], RZ ;  /* 0x000000ff02007986 */ /* 0x0003f2000c101508 */
[----:B------:R-:W-:Y:S05]  /*1b80*/  @!P0 BRA `(.L_x_22) ;  /* 0xfffffffc00e88947 */ /* 0x000fea000383ffff */
[----:B------:R-:W-:Y:S05]  /*1b90*/  EXIT ;  /* 0x000000000000794d */ /* 0x000fea0003800000 */
.L_x_21:
[C---:B------:R-:W-:Y:S02]  /*1ba0*/  LOP3.LUT R2, R4.reuse, 0x7, RZ, 0xc0, !PT ;  /* 0x0000000704027812 */ /* 0x040fe400078ec0ff */
[----:B------:R-:W-:Y:S02]  /*1bb0*/  LOP3.LUT R6, R4, 0xf, RZ, 0xc0, !PT ;  /* 0x0000000f04067812 */ /* 0x000fe400078ec0ff */
[----:B------:R-:W-:-:S04]  /*1bc0*/  IADD3 R3, PT, PT, R2, -0x1, RZ ;  /* 0xffffffff02037810 */ /* 0x000fc80007ffe0ff */
[----:B------:R-:W-:Y:S02]  /*1bd0*/  ISETP.GE.U32.AND P0, PT, R3, 0x3, PT ;  /* 0x000000030300780c */ /* 0x000fe40003f06070 */
[C---:B------:R-:W-:Y:S02]  /*1be0*/  LOP3.LUT R3, R4.reuse, 0x7ffffff0, RZ, 0xc0, !PT ;  /* 0x7ffffff004037812 */ /* 0x040fe400078ec0ff */
[----:B------:R-:W-:-:S03]  /*1bf0*/  LOP3.LUT R4, R4, 0x3, RZ, 0xc0, !PT ;  /* 0x0000000304047812 */ /* 0x000fc600078ec0ff */
[----:B------:R-:W-:-:S07]  /*1c00*/  IMAD.MOV R5, RZ, RZ, -R3 ;  /* 0x000000ffff057224 */ /* 0x000fce00078e0a03 */
.L_x_28:
[----:B0-----:R-:W0:Y:S01]  /*1c10*/  LDCU UR4, c[0x0][0x3ac] ;  /* 0x00007580ff0477ac */ /* 0x001e220008000800 */
[----:B------:R-:W-:Y:S01]  /*1c20*/  HFMA2 R18, -RZ, RZ, 0, 0 ;  /* 0x00000000ff127431 */ /* 0x000fe200000001ff */
[----:B------:R-:W-:Y:S01]  /*1c30*/  IADD3 R17, PT, PT, R0, R7, RZ ;  /* 0x0000000700117210 */ /* 0x000fe20007ffe0ff */
[----:B------:R-:W-:Y:S01]  /*1c40*/  IMAD.MOV.U32 R15, RZ, RZ, RZ ;  /* 0x000000ffff0f7224 */ /* 0x000fe200078e00ff */
[----:B0-----:R-:W-:-:S09]  /*1c50*/  UISETP.GE.U32.AND UP0, UPT, UR4, 0x10, UPT ;  /* 0x000000100400788c */ /* 0x001fd2000bf06070 */
[----:B------:R-:W-:Y:S05]  /*1c60*/  BRA.U !UP0, `(.L_x_23) ;  /* 0x0000000508507547 */ /* 0x000fea000b800000 */
[----:B------:R-:W0:Y:S01]  /*1c70*/  S2UR UR5, SR_CgaCtaId ;  /* 0x00000000000579c3 */ /* 0x000e220000008800 */
[----:B------:R-:W-:Y:S01]  /*1c80*/  UMOV UR4, 0x400 ;  /* 0x0000040000047882 */ /* 0x000fe20000000000 */
[----:B------:R-:W-:Y:S01]  /*1c90*/  IMAD.MOV.U32 R15, RZ, RZ, RZ ;  /* 0x000000ffff0f7224 */ /* 0x000fe200078e00ff */
[----:B------:R-:W-:Y:S01]  /*1ca0*/  MOV R18, R17 ;  /* 0x0000001100127202 */ /* 0x000fe20000000f00 */
[----:B------:R-:W-:Y:S01]  /*1cb0*/  IMAD.MOV.U32 R19, RZ, RZ, R5 ;  /* 0x000000ffff137224 */ /* 0x000fe200078e0005 */
[----:B0-----:R-:W-:-:S04]  /*1cc0*/  ULEA UR4, UR5, UR4, 0x18 ;  /* 0x0000000405047291 */ /* 0x001fc8000f8ec0ff */
[----:B------:R-:W-:-:S06]  /*1cd0*/  UIADD3 UR4, UPT, UPT, UR4, 0x20, URZ ;  /* 0x0000002004047890 */ /* 0x000fcc000fffe0ff */
[----:B------:R-:W-:-:S07]  /*1ce0*/  MOV R20, UR4 ;  /* 0x0000000400147c02 */ /* 0x000fce0008000f00 */
.L_x_24:
[----:B------:R-:W0:Y:S01]  /*1cf0*/  LDC.64 R22, c[0x0][0x390] ;  /* 0x0000e400ff167b82 */ /* 0x000e220000000a00 */
[----:B--2---:R-:W1:Y:S07]  /*1d00*/  LDS.128 R8, [R20+-0x20] ;  /* 0xffffe00014087984 */ /* 0x004e6e0000000c00 */
[----:B------:R-:W2:Y:S01]  /*1d10*/  LDC R21, c[0x0][0x3b0] ;  /* 0x0000ec00ff157b82 */ /* 0x000ea20000000800 */
[----:B0-----:R-:W-:-:S05]  /*1d20*/  IMAD.WIDE R22, R18, 0x2, R22 ;  /* 0x0000000212167825 */ /* 0x001fca00078e0216 */
[----:B------:R-:W3:Y:S01]  /*1d30*/  LDG.E.U16.CONSTANT R24, desc[UR8][R22.64] ;  /* 0x0000000816187981 */ /* 0x000ee2000c1e9500 */
[----:B--2---:R-:W-:-:S05]  /*1d40*/  IMAD.WIDE R28, R21, 0x2, R22 ;  /* 0x00000002151c7825 */ /* 0x004fca00078e0216 */
[----:B------:R0:W2:Y:S02]  /*1d50*/  LDG.E.U16.CONSTANT R14, desc[UR8][R28.64] ;  /* 0x000000081c0e7981 */ /* 0x0000a4000c1e9500 */
[----:B0-----:R-:W-:-:S05]  /*1d60*/  IMAD.WIDE R28, R21, 0x2, R28 ;  /* 0x00000002151c7825 */ /* 0x001fca00078e021c */
[----:B------:R-:W4:Y:S01]  /*1d70*/  LDG.E.U16.CONSTANT R12, desc[UR8][R28.64] ;  /* 0x000000081c0c7981 */ /* 0x000f22000c1e9500 */
[----:B------:R-:W-:-:S05]  /*1d80*/  IMAD.WIDE R26, R21, 0x2, R28 ;  /* 0x00000002151a7825 */ /* 0x000fca00078e021c */
[----:B------:R-:W5:Y:S01]  /*1d90*/  LDG.E.U16.CONSTANT R13, desc[UR8][R26.64] ;  /* 0x000000081a0d7981 */ /* 0x000f62000c1e9500 */
[----:B------:R-:W-:-:S05]  /*1da0*/  IMAD.WIDE R22, R21, 0x2, R26 ;  /* 0x0000000215167825 */ /* 0x000fca00078e021a */
[----:B------:R0:W5:Y:S02]  /*1db0*/  LDG.E.U16.CONSTANT R28, desc[UR8][R22.64] ;  /* 0x00000008161c7981 */ /* 0x000164000c1e9500 */
[----:B0-----:R-:W-:-:S05]  /*1dc0*/  IMAD.WIDE R22, R21, 0x2, R22 ;  /* 0x0000000215167825 */ /* 0x001fca00078e0216 */
[----:B------:R-:W5:Y:S01]  /*1dd0*/  LDG.E.U16.CONSTANT R27, desc[UR8][R22.64] ;  /* 0x00000008161b7981 */ /* 0x000f62000c1e9500 */
[----:B---3--:R-:W-:Y:S01]  /*1de0*/  SHF.L.U32 R26, R24, 0x10, RZ ;  /* 0x00000010181a7819 */ /* 0x008fe200000006ff */
[----:B------:R-:W-:-:S04]  /*1df0*/  IMAD.WIDE R24, R21, 0x2, R22 ;  /* 0x0000000215187825 */ /* 0x000fc800078e0216 */
[----:B-1----:R-:W-:Y:S02]  /*1e00*/  FFMA R15, R8, R26, R15 ;  /* 0x0000001a080f7223 */ /* 0x002fe4000000000f */
[----:B------:R0:W3:Y:S02]  /*1e10*/  LDG.E.U16.CONSTANT R8, desc[UR8][R24.64] ;  /* 0x0000000818087981 */ /* 0x0000e4000c1e9500 */
[----:B0-----:R-:W-:-:S05]  /*1e20*/  IMAD.WIDE R24, R21, 0x2, R24 ;  /* 0x0000000215187825 */ /* 0x001fca00078e0218 */
[----:B------:R0:W3:Y:S01]  /*1e30*/  LDG.E.U16.CONSTANT R26, desc[UR8][R24.64] ;  /* 0x00000008181a7981 */ /* 0x0000e2000c1e9500 */
[----:B------:R-:W-:-:S05]  /*1e40*/  IMAD.WIDE R22, R21, 0x2, R24 ;  /* 0x0000000215167825 */ /* 0x000fca00078e0218 */
[----:B------:R1:W3:Y:S01]  /*1e50*/  LDG.E.U16.CONSTANT R29, desc[UR8][R22.64] ;  /* 0x00000008161d7981 */ /* 0x0002e2000c1e9500 */
[----:B--2---:R-:W-:Y:S01]  /*1e60*/  IMAD.U32 R14, R14, 0x10000, RZ ;  /* 0x000100000e0e7824 */ /* 0x004fe200078e00ff */
[----:B----4-:R-:W-:-:S03]  /*1e70*/  SHF.L.U32 R12, R12, 0x10, RZ ;  /* 0x000000100c0c7819 */ /* 0x010fc600000006ff */
[----:B------:R-:W-:Y:S01]  /*1e80*/  FFMA R9, R9, R14, R15 ;  /* 0x0000000e09097223 */ /* 0x000fe2000000000f */
[----:B-----5:R-:W-:-:S03]  /*1e90*/  SHF.L.U32 R13, R13, 0x10, RZ ;  /* 0x000000100d0d7819 */ /* 0x020fc600000006ff */
[----:B------:R-:W-:-:S04]  /*1ea0*/  FFMA R10, R10, R12, R9 ;  /* 0x0000000c0a0a7223 */ /* 0x000fc80000000009 */
[----:B------:R-:W-:Y:S02]  /*1eb0*/  FFMA R11, R11, R13, R10 ;  /* 0x0000000d0b0b7223 */ /* 0x000fe4000000000a */
[----:B------:R-:W2:Y:S01]  /*1ec0*/  LDS.128 R12, [R20+-0x10] ;  /* 0xfffff000140c7984 */ /* 0x000ea20000000c00 */
[----:B0-----:R-:W-:-:S04]  /*1ed0*/  IMAD.WIDE R24, R21, 0x2, R22 ;  /* 0x0000000215187825 */ /* 0x001fc800078e0216 */
[----:B------:R-:W-:Y:S01]  /*1ee0*/  IMAD.U32 R28, R28, 0x10000, RZ ;  /* 0x000100001c1c7824 */ /* 0x000fe200078e00ff */
[----:B------:R-:W-:Y:S01]  /*1ef0*/  SHF.L.U32 R27, R27, 0x10, RZ ;  /* 0x000000101b1b7819 */ /* 0x000fe200000006ff */
[----:B-1----:R-:W-:-:S04]  /*1f00*/  IMAD.WIDE R22, R21, 0x2, R24 ;  /* 0x0000000215167825 */ /* 0x002fc800078e0218 */
[----:B--2---:R-:W-:Y:S02]  /*1f10*/  FFMA R28, R12, R28, R11 ;  /* 0x0000001c0c1c7223 */ /* 0x004fe4000000000b */
[----:B------:R0:W2:Y:S02]  /*1f20*/  LDG.E.U16.CONSTANT R12, desc[UR8][R24.64] ;  /* 0x00000008180c7981 */ /* 0x0000a4000c1e9500 */
[----:B------:R-:W-:Y:S02]  /*1f30*/  FFMA R27, R13, R27, R28 ;  /* 0x0000001b0d1b7223 */ /* 0x000fe4000000001c */
[----:B------:R1:W4:Y:S01]  /*1f40*/  LDG.E.U16.CONSTANT R13, desc[UR8][R22.64] ;  /* 0x00000008160d7981 */ /* 0x000322000c1e9500 */
[----:B0-----:R-:W-:-:S04]  /*1f50*/  IMAD.WIDE R24, R21, 0x2, R22 ;  /* 0x0000000215187825 */ /* 0x001fc800078e0216 */
[----:B-1----:R-:W-:Y:S02]  /*1f60*/  IMAD.WIDE R22, R21, 0x2, R24 ;  /* 0x0000000215167825 */ /* 0x002fe400078e0218 */
[----:B------:R-:W5:Y:S04]  /*1f70*/  LDG.E.U16.CONSTANT R24, desc[UR8][R24.64] ;  /* 0x0000000818187981 */ /* 0x000f68000c1e9500 */
[----:B------:R0:W5:Y:S01]  /*1f80*/  LDG.E.U16.CONSTANT R25, desc[UR8][R22.64] ;  /* 0x0000000816197981 */ /* 0x000162000c1e9500 */
[----:B---3--:R-:W-:-:S05]  /*1f90*/  SHF.L.U32 R8, R8, 0x10, RZ ;  /* 0x0000001008087819 */ /* 0x008fca00000006ff */
[----:B------:R-:W-:Y:S02]  /*1fa0*/  FFMA R14, R14, R8, R27 ;  /* 0x000000080e0e7223 */ /* 0x000fe4000000001b */
[----:B------:R-:W1:Y:S01]  /*1fb0*/  LDS.128 R8, [R20] ;  /* 0x0000000014087984 */ /* 0x000e620000000c00 */
[----:B------:R-:W-:-:S04]  /*1fc0*/  IMAD.U32 R26, R26, 0x10000, RZ ;  /* 0x000100001a1a7824 */ /* 0x000fc800078e00ff */
[----:B------:R-:W-:Y:S01]  /*1fd0*/  FFMA R27, R15, R26, R14 ;  /* 0x0000001a0f1b7223 */ /* 0x000fe2000000000e */
[----:B------:R-:W-:Y:S01]  /*1fe0*/  IMAD.WIDE R14, R21, 0x2, R22 ;  /* 0x00000002150e7825 */ /* 0x000fe200078e0216 */
[----:B0-----:R-:W-:-:S04]  /*1ff0*/  SHF.L.U32 R22, R29, 0x10, RZ ;  /* 0x000000101d167819 */ /* 0x001fc800000006ff */
[----:B------:R1:W3:Y:S01]  /*2000*/  LDG.E.U16.CONSTANT R26, desc[UR8][R14.64] ;  /* 0x000000080e1a7981 */ /* 0x0002e2000c1e9500 */
[----:B------:R-:W-:-:S04]  /*2010*/  IMAD.WIDE R28, R21, 0x2, R14 ;  /* 0x00000002151c7825 */ /* 0x000fc800078e020e */
[----:B-1----:R-:W-:Y:S01]  /*2020*/  FFMA R14, R8, R22, R27 ;  /* 0x00000016080e7223 */ /* 0x002fe2000000001b */
[----:B------:R-:W-:Y:S01]  /*2030*/  IMAD.WIDE R22, R21, 0x2, R28 ;  /* 0x0000000215167825 */ /* 0x000fe200078e021c */
[----:B------:R-:W3:Y:S04]  /*2040*/  LDG.E.U16.CONSTANT R8, desc[UR8][R28.64] ;  /* 0x000000081c087981 */ /* 0x000ee8000c1e9500 */
[----:B------:R-:W3:Y:S01]  /*2050*/  LDG.E.U16.CONSTANT R27, desc[UR8][R22.64] ;  /* 0x00000008161b7981 */ /* 0x000ee2000c1e9500 */
[----:B--2---:R-:W-:Y:S01]  /*2060*/  SHF.L.U32 R12, R12, 0x10, RZ ;  /* 0x000000100c0c7819 */ /* 0x004fe200000006ff */
[----:B----4-:R-:W-:-:S04]  /*2070*/  IMAD.U32 R13, R13, 0x10000, RZ ;  /* 0x000100000d0d7824 */ /* 0x010fc800078e00ff */
[----:B------:R-:W-:-:S04]  /*2080*/  FFMA R9, R9, R12, R14 ;  /* 0x0000000c09097223 */ /* 0x000fc8000000000e */
[----:B------:R-:W-:Y:S02]  /*2090*/  FFMA R10, R10, R13, R9 ;  /* 0x0000000d0a0a7223 */ /* 0x000fe40000000009 */
[----:B------:R0:W1:Y:S01]  /*20a0*/  LDS.128 R12, [R20+0x10] ;  /* 0x00001000140c7984 */ /* 0x0000620000000c00 */
[----:B------:R-:W-:Y:S02]  /*20b0*/  IADD3 R19, PT, PT, R19, 0x10, RZ ;  /* 0x0000001013137810 */ /* 0x000fe40007ffe0ff */
[----:B-----5:R-:W-:Y:S02]  /*20c0*/  SHF.L.U32 R24, R24, 0x10, RZ ;  /* 0x0000001018187819 */ /* 0x020fe400000006ff */
[----:B------:R-:W-:-:S03]  /*20d0*/  ISETP.NE.AND P1, PT, R19, RZ, PT ;  /* 0x000000ff1300720c */ /* 0x000fc60003f25270 */
[----:B------:R-:W-:Y:S01]  /*20e0*/  FFMA R11, R11, R24, R10 ;  /* 0x000000180b0b7223 */ /* 0x000fe2000000000a */
[----:B------:R-:W-:Y:S02]  /*20f0*/  SHF.L.U32 R25, R25, 0x10, RZ ;  /* 0x0000001019197819 */ /* 0x000fe400000006ff */
[----:B------:R-:W-:Y:S02]  /*2100*/  LEA R18, R21, R18, 0x4 ;  /* 0x0000001215127211 */ /* 0x000fe400078e20ff */
[----:B0-----:R-:W-:Y:S01]  /*2110*/  IADD3 R20, PT, PT, R20, 0x40, RZ ;  /* 0x0000004014147810 */ /* 0x001fe20007ffe0ff */
[----:B-1----:R-:W-:Y:S01]  /*2120*/  FFMA R12, R12, R25, R11 ;  /* 0x000000190c0c7223 */ /* 0x002fe2000000000b */
[----:B---3--:R-:W-:-:S04]  /*2130*/  IMAD.U32 R26, R26, 0x10000, RZ ;  /* 0x000100001a1a7824 */ /* 0x008fc800078e00ff */
[----:B------:R-:W-:Y:S01]  /*2140*/  FFMA R13, R13, R26, R12 ;  /* 0x0000001a0d0d7223 */ /* 0x000fe2000000000c */
[----:B------:R-:W-:Y:S01]  /*2150*/  SHF.L.U32 R8, R8, 0x10, RZ ;  /* 0x0000001008087819 */ /* 0x000fe200000006ff */
[----:B------:R-:W-:-:S04]  /*2160*/  IMAD.U32 R27, R27, 0x10000, RZ ;  /* 0x000100001b1b7824 */ /* 0x000fc800078e00ff */
[----:B------:R-:W-:-:S04]  /*2170*/  FFMA R8, R14, R8, R13 ;  /* 0x000000080e087223 */ /* 0x000fc8000000000d */
[----:B------:R-:W-:Y:S01]  /*2180*/  FFMA R15, R15, R27, R8 ;  /* 0x0000001b0f0f7223 */ /* 0x000fe20000000008 */
[----:B------:R-:W-:Y:S06]  /*2190*/  @P1 BRA `(.L_x_24) ;  /* 0xfffffff800d41947 */ /* 0x000fec000383ffff */
[----:B------:R-:W-:-:S07]  /*21a0*/  IMAD.MOV.U32 R18, RZ, RZ, R3 ;  /* 0x000000ffff127224 */ /* 0x000fce00078e0003 */
.L_x_23:
[----:B------:R-:W-:-:S13]  /*21b0*/  ISETP.NE.AND P1, PT, R6, RZ, PT ;  /* 0x000000ff0600720c */ /* 0x000fda0003f25270 */
[----:B------:R-:W-:Y:S05]  /*21c0*/  @!P1 BRA `(.L_x_25) ;  /* 0x0000000400889947 */ /* 0x000fea0003800000 */
[----:B--2---:R-:W-:Y:S02]  /*21d0*/  IADD3 R8, PT, PT, R6, -0x1, RZ ;  /* 0xffffffff06087810 */ /* 0x004fe40007ffe0ff */
[----:B------:R-:W-:Y:S02]  /*21e0*/  ISETP.NE.AND P2, PT, R2, RZ, PT ;  /* 0x000000ff0200720c */ /* 0x000fe40003f45270 */
[----:B------:R-:W-:-:S13]  /*21f0*/  ISETP.GE.U32.AND P1, PT, R8, 0x7, PT ;  /* 0x000000070800780c */ /* 0x000fda0003f26070 */
[----:B------:R-:W-:Y:S05]  /*2200*/  @!P1 BRA `(.L_x_26) ;  /* 0x0000000000a89947 */ /* 0x000fea0003800000 */
[----:B------:R-:W0:Y:S08]  /*2210*/  LDC R25, c[0x0][0x3b0] ;  /* 0x0000ec00ff197b82 */ /* 0x000e300000000800 */
[----:B------:R-:W1:Y:S01]  /*2220*/  LDC.64 R8, c[0x0][0x390] ;  /* 0x0000e400ff087b82 */ /* 0x000e620000000a00 */
[----:B0-----:R-:W-:-:S04]  /*2230*/  IMAD R11, R18, R25, R17 ;  /* 0x00000019120b7224 */ /* 0x001fc800078e0211 */
[----:B-1----:R-:W-:-:S05]  /*2240*/  IMAD.WIDE R8, R11, 0x2, R8 ;  /* 0x000000020b087825 */ /* 0x002fca00078e0208 */
[----:B------:R-:W2:Y:S01]  /*2250*/  LDG.E.U16.CONSTANT R27, desc[UR8][R8.64] ;  /* 0x00000008081b7981 */ /* 0x000ea2000c1e9500 */
[----:B------:R-:W-:-:S05]  /*2260*/  IMAD.WIDE R10, R25, 0x2, R8 ;  /* 0x00000002190a7825 */ /* 0x000fca00078e0208 */
[----:B------:R0:W3:Y:S02]  /*2270*/  LDG.E.U16.CONSTANT R14, desc[UR8][R10.64] ;  /* 0x000000080a0e7981 */ /* 0x0000e4000c1e9500 */
[----:B0-----:R-:W-:-:S05]  /*2280*/  IMAD.WIDE R10, R25, 0x2, R10 ;  /* 0x00000002190a7825 */ /* 0x001fca00078e020a */
[----:B------:R-:W4:Y:S01]  /*2290*/  LDG.E.U16.CONSTANT R26, desc[UR8][R10.64] ;  /* 0x000000080a1a7981 */ /* 0x000f22000c1e9500 */
[----:B------:R-:W-:-:S05]  /*22a0*/  IMAD.WIDE R8, R25, 0x2, R10 ;  /* 0x0000000219087825 */ /* 0x000fca00078e020a */
[----:B------:R0:W5:Y:S01]  /*22b0*/  LDG.E.U16.CONSTANT R19, desc[UR8][R8.64] ;  /* 0x0000000808137981 */ /* 0x000162000c1e9500 */
[----:B------:R-:W-:-:S04]  /*22c0*/  IMAD.WIDE R22, R25, 0x2, R8 ;  /* 0x0000000219167825 */ /* 0x000fc800078e0208 */
[C---:B------:R-:W-:Y:S02]  /*22d0*/  IMAD.WIDE R12, R25.reuse, 0x2, R22 ;  /* 0x00000002190c7825 */ /* 0x040fe400078e0216 */
[----:B------:R3:W5:Y:S02]  /*22e0*/  LDG.E.U16.CONSTANT R22, desc[UR8][R22.64] ;  /* 0x0000000816167981 */ /* 0x000764000c1e9500 */
[C---:B------:R-:W-:Y:S02]  /*22f0*/  IMAD.WIDE R20, R25.reuse, 0x2, R12 ;  /* 0x0000000219147825 */ /* 0x040fe400078e020c */
[----:B------:R1:W5:Y:S02]  /*2300*/  LDG.E.U16.CONSTANT R28, desc[UR8][R12.64] ;  /* 0x000000080c1c7981 */ /* 0x000364000c1e9500 */
[----:B------:R-:W-:Y:S02]  /*2310*/  IMAD.WIDE R24, R25, 0x2, R20 ;  /* 0x0000000219187825 */ /* 0x000fe400078e0214 */
[----:B------:R-:W5:Y:S04]  /*2320*/  LDG.E.U16.CONSTANT R20, desc[UR8][R20.64] ;  /* 0x0000000814147981 */ /* 0x000f68000c1e9500 */
[----:B------:R-:W5:Y:S01]  /*2330*/  LDG.E.U16.CONSTANT R24, desc[UR8][R24.64] ;  /* 0x0000000818187981 */ /* 0x000f62000c1e9500 */
[----:B------:R-:W0:Y:S01]  /*2340*/  S2UR UR5, SR_CgaCtaId ;  /* 0x00000000000579c3 */ /* 0x000e220000008800 */
[----:B------:R-:W-:-:S02]  /*2350*/  UMOV UR4, 0x400 ;  /* 0x0000040000047882 */ /* 0x000fc40000000000 */
[----:B0-----:R-:W-:-:S06]  /*2360*/  ULEA UR4, UR5, UR4, 0x18 ;  /* 0x0000000405047291 */ /* 0x001fcc000f8ec0ff */
[----:B------:R-:W-:-:S05]  /*2370*/  LEA R29, R18, UR4, 0x2 ;  /* 0x00000004121d7c11 */ /* 0x000fca000f8e10ff */
[----:B------:R-:W0:Y:S01]  /*2380*/  LDS.128 R8, [R29] ;  /* 0x000000001d087984 */ /* 0x000e220000000c00 */
[----:B------:R-:W-:Y:S02]  /*2390*/  IADD3 R18, PT, PT, R18, 0x8, RZ ;  /* 0x0000000812127810 */ /* 0x000fe40007ffe0ff */
[----:B--2---:R-:W-:-:S05]  /*23a0*/  SHF.L.U32 R27, R27, 0x10, RZ ;  /* 0x000000101b1b7819 */ /* 0x004fca00000006ff */
[----:B0-----:R-:W-:Y:S01]  /*23b0*/  FFMA R8, R8, R27, R15 ;  /* 0x0000001b08087223 */ /* 0x001fe2000000000f */
[----:B---3--:R-:W-:Y:S02]  /*23c0*/  IMAD.U32 R23, R14, 0x10000, RZ ;  /* 0x000100000e177824 */ /* 0x008fe400078e00ff */
[----:B-1----:R-:W0:Y:S02]  /*23d0*/  LDS.128 R12, [R29+0x10] ;  /* 0x000010001d0c7984 */ /* 0x002e240000000c00 */
[----:B------:R-:W-:Y:S01]  /*23e0*/  FFMA R9, R23, R9, R8 ;  /* 0x0000000917097223 */ /* 0x000fe20000000008 */
[----:B----4-:R-:W-:-:S05]  /*23f0*/  SHF.L.U32 R26, R26, 0x10, RZ ;  /* 0x000000101a1a7819 */ /* 0x010fca00000006ff */
[----:B------:R-:W-:Y:S01]  /*2400*/  FFMA R10, R26, R10, R9 ;  /* 0x0000000a1a0a7223 */ /* 0x000fe20000000009 */
[----:B-----5:R-:W-:-:S05]  /*2410*/  SHF.L.U32 R19, R19, 0x10, RZ ;  /* 0x0000001013137819 */ /* 0x020fca00000006ff */
[----:B------:R-:W-:Y:S01]  /*2420*/  FFMA R11, R19, R11, R10 ;  /* 0x0000000b130b7223 */ /* 0x000fe2000000000a */
[----:B------:R-:W-:Y:S01]  /*2430*/  IMAD.U32 R22, R22, 0x10000, RZ ;  /* 0x0001000016167824 */ /* 0x000fe200078e00ff */
[----:B------:R-:W-:-:S03]  /*2440*/  SHF.L.U32 R9, R28, 0x10, RZ ;  /* 0x000000101c097819 */ /* 0x000fc600000006ff */
[----:B0-----:R-:W-:Y:S01]  /*2450*/  FFMA R12, R12, R22, R11 ;  /* 0x000000160c0c7223 */ /* 0x001fe2000000000b */
[----:B------:R-:W-:-:S03]  /*2460*/  SHF.L.U32 R20, R20, 0x10, RZ ;  /* 0x0000001014147819 */ /* 0x000fc600000006ff */
[----:B------:R-:W-:Y:S01]  /*2470*/  FFMA R9, R9, R13, R12 ;  /* 0x0000000d09097223 */ /* 0x000fe2000000000c */
[----:B------:R-:W-:-:S03]  /*2480*/  IMAD.U32 R11, R24, 0x10000, RZ ;  /* 0x00010000180b7824 */ /* 0x000fc600078e00ff */
[----:B------:R-:W-:-:S04]  /*2490*/  FFMA R14, R20, R14, R9 ;  /* 0x0000000e140e7223 */ /* 0x000fc80000000009 */
[----:B------:R-:W-:-:S07]  /*24a0*/  FFMA R15, R11, R15, R14 ;  /* 0x0000000f0b0f7223 */ /* 0x000fce000000000e */
.L_x_26:
[----:B------:R-:W-:Y:S05]  /*24b0*/  @!P2 BRA `(.L_x_25) ;  /* 0x0000000000cca947 */ /* 0x000fea0003800000 */
[----:B------:R-:W-:Y:S01]  /*24c0*/  ISETP.NE.AND P1, PT, R4, RZ, PT ;  /* 0x000000ff0400720c */ /* 0x000fe20003f25270 */
[----:B------:R-:W-:-:S12]  /*24d0*/  @!P0 BRA `(.L_x_27) ;  /* 0x0000000000648947 */ /* 0x000fd80003800000 */
[----:B------:R-:W0:Y:S08]  /*24e0*/  LDC R23, c[0x0][0x3b0] ;  /* 0x0000ec00ff177b82 */ /* 0x000e300000000800 */
[----:B------:R-:W1:Y:S01]  /*24f0*/  LDC.64 R8, c[0x0][0x390] ;  /* 0x0000e400ff087b82 */ /* 0x000e620000000a00 */
[----:B0-----:R-:W-:-:S04]  /*2500*/  IMAD R25, R18, R23, R17 ;  /* 0x0000001712197224 */ /* 0x001fc800078e0211 */
[----:B-1----:R-:W-:-:S04]  /*2510*/  IMAD.WIDE R24, R25, 0x2, R8 ;  /* 0x0000000219187825 */ /* 0x002fc800078e0208 */
[C---:B------:R-:W-:Y:S02]  /*2520*/  IMAD.WIDE R12, R23.reuse, 0x2, R24 ;  /* 0x00000002170c7825 */ /* 0x040fe400078e0218 */
[----:B------:R-:W2:Y:S02]  /*2530*/  LDG.E.U16.CONSTANT R24, desc[UR8][R24.64] ;  /* 0x0000000818187981 */ /* 0x000ea4000c1e9500 */
[C---:B------:R-:W-:Y:S02]  /*2540*/  IMAD.WIDE R20, R23.reuse, 0x2, R12 ;  /* 0x0000000217147825 */ /* 0x040fe400078e020c */
[----:B------:R-:W3:Y:S02]  /*2550*/  LDG.E.U16.CONSTANT R12, desc[UR8][R12.64] ;  /* 0x000000080c0c7981 */ /* 0x000ee4000c1e9500 */
[----:B------:R-:W-:Y:S02]  /*2560*/  IMAD.WIDE R22, R23, 0x2, R20 ;  /* 0x0000000217167825 */ /* 0x000fe400078e0214 */
[----:B------:R-:W4:Y:S04]  /*2570*/  LDG.E.U16.CONSTANT R20, desc[UR8][R20.64] ;  /* 0x0000000814147981 */ /* 0x000f28000c1e9500 */
[----:B------:R-:W5:Y:S01]  /*2580*/  LDG.E.U16.CONSTANT R22, desc[UR8][R22.64] ;  /* 0x0000000816167981 */ /* 0x000f62000c1e9500 */
[----:B------:R-:W0:Y:S01]  /*2590*/  S2UR UR5, SR_CgaCtaId ;  /* 0x00000000000579c3 */ /* 0x000e220000008800 */
[----:B------:R-:W-:-:S02]  /*25a0*/  UMOV UR4, 0x400 ;  /* 0x0000040000047882 */ /* 0x000fc40000000000 */
[----:B0-----:R-:W-:-:S06]  /*25b0*/  ULEA UR4, UR5, UR4, 0x18 ;  /* 0x0000000405047291 */ /* 0x001fcc000f8ec0ff */
[C---:B------:R-:W-:Y:S01]  /*25c0*/  LEA R8, R18.reuse, UR4, 0x2 ;  /* 0x0000000412087c11 */ /* 0x040fe2000f8e10ff */
[----:B------:R-:W-:-:S05]  /*25d0*/  VIADD R18, R18, 0x4 ;  /* 0x0000000412127836 */ /* 0x000fca0000000000 */
[----:B------:R-:W0:Y:S01]  /*25e0*/  LDS.128 R8, [R8] ;  /* 0x0000000008087984 */ /* 0x000e220000000c00 */
[----:B--2---:R-:W-:-:S05]  /*25f0*/  SHF.L.U32 R24, R24, 0x10, RZ ;  /* 0x0000001018187819 */ /* 0x004fca00000006ff */
[----:B0-----:R-:W-:Y:S01]  /*2600*/  FFMA R24, R8, R24, R15 ;  /* 0x0000001808187223 */ /* 0x001fe2000000000f */
[----:B---3--:R-:W-:-:S04]  /*2610*/  IMAD.U32 R19, R12, 0x10000, RZ ;  /* 0x000100000c137824 */ /* 0x008fc800078e00ff */
[----:B------:R-:W-:Y:S01]  /*2620*/  FFMA R9, R19, R9, R24 ;  /* 0x0000000913097223 */ /* 0x000fe20000000018 */
[----:B----4-:R-:W-:Y:S02]  /*2630*/  SHF.L.U32 R12, R20, 0x10, RZ ;  /* 0x00000010140c7819 */ /* 0x010fe400000006ff */
[----:B-----5:R-:W-:-:S03]  /*2640*/  SHF.L.U32 R15, R22, 0x10, RZ ;  /* 0x00000010160f7819 */ /* 0x020fc600000006ff */
[----:B------:R-:W-:-:S04]  /*2650*/  FFMA R10, R12, R10, R9 ;  /* 0x0000000a0c0a7223 */ /* 0x000fc80000000009 */
[----:B------:R-:W-:-:S07]  /*2660*/  FFMA R15, R15, R11, R10 ;  /* 0x0000000b0f0f7223 */ /* 0x000fce000000000a */
.L_x_27:
[----:B------:R-:W-:Y:S05]  /*2670*/  @!P1 BRA `(.L_x_25) ;  /* 0x00000000005c9947 */ /* 0x000fea0003800000 */
[----:B------:R-:W0:Y:S08]  /*2680*/  LDC R21, c[0x0][0x3b0] ;  /* 0x0000ec00ff157b82 */ /* 0x000e300000000800 */
[----:B------:R-:W1:Y:S01]  /*2690*/  LDC.64 R12, c[0x0][0x390] ;  /* 0x0000e400ff0c7b82 */ /* 0x000e620000000a00 */
[----:B0-----:R-:W-:-:S04]  /*26a0*/  IMAD R17, R18, R21, R17 ;  /* 0x0000001512117224 */ /* 0x001fc800078e0211 */
[----:B-1----:R-:W-:-:S05]  /*26b0*/  IMAD.WIDE R12, R17, 0x2, R12 ;  /* 0x00000002110c7825 */ /* 0x002fca00078e020c */
[----:B------:R-:W2:Y:S01]  /*26c0*/  LDG.E.U16.CONSTANT R14, desc[UR8][R12.64] ;  /* 0x000000080c0e7981 */ /* 0x000ea2000c1e9500 */
[----:B------:R-:W0:Y:S01]  /*26d0*/  S2UR UR5, SR_CgaCtaId ;  /* 0x00000000000579c3 */ /* 0x000e220000008800 */
[----:B------:R-:W-:Y:S01]  /*26e0*/  UMOV UR4, 0x400 ;  /* 0x0000040000047882 */ /* 0x000fe20000000000 */
[----:B------:R-:W-:Y:S01]  /*26f0*/  ISETP.NE.AND P1, PT, R4, 0x1, PT ;  /* 0x000000010400780c */ /* 0x000fe20003f25270 */
[----:B0-----:R-:W-:-:S06]  /*2700*/  ULEA UR4, UR5, UR4, 0x18 ;  /* 0x0000000405047291 */ /* 0x001fcc000f8ec0ff */
[----:B------:R-:W-:-:S06]  /*2710*/  LEA R8, R18, UR4, 0x2 ;  /* 0x0000000412087c11 */ /* 0x000fcc000f8e10ff */
[----:B------:R-:W0:Y:S01]  /*2720*/  LDS.128 R8, [R8] ;  /* 0x0000000008087984 */ /* 0x000e220000000c00 */
[----:B--2---:R-:W-:-:S05]  /*2730*/  SHF.L.U32 R14, R14, 0x10, RZ ;  /* 0x000000100e0e7819 */ /* 0x004fca00000006ff */
[----:B0-----:R-:W-:Y:S01]  /*2740*/  FFMA R15, R8, R14, R15 ;  /* 0x0000000e080f7223 */ /* 0x001fe2000000000f */
[----:B------:R-:W-:Y:S06]  /*2750*/  @!P1 BRA `(.L_x_25) ;  /* 0x0000000000249947 */ /* 0x000fec0003800000 */
[----:B------:R-:W-:Y:S01]  /*2760*/  ISETP.NE.AND P1, PT, R4, 0x2, PT ;  /* 0x000000020400780c */ /* 0x000fe20003f25270 */
[----:B------:R-:W-:-:S12]  /*2770*/  IMAD.WIDE R18, R21, 0x2, R12 ;  /* 0x0000000215127825 */ /* 0x000fd800078e020c */
[----:B------:R-:W-:Y:S02]  /*2780*/  @P1 IMAD.WIDE R12, R21, 0x2, R18 ;  /* 0x00000002150c1825 */ /* 0x000fe400078e0212 */
[----:B------:R-:W2:Y:S04]  /*2790*/  LDG.E.U16.CONSTANT R18, desc[UR8][R18.64] ;  /* 0x0000000812127981 */ /* 0x000ea8000c1e9500 */
[----:B------:R-:W3:Y:S01]  /*27a0*/  @P1 LDG.E.U16.CONSTANT R12, desc[UR8][R12.64] ;  /* 0x000000080c0c1981 */ /* 0x000ee2000c1e9500 */
[----:B--2---:R-:W-:Y:S01]  /*27b0*/  SHF.L.U32 R8, R18, 0x10, RZ ;  /* 0x0000001012087819 */ /* 0x004fe200000006ff */
[----:B---3--:R-:W-:-:S04]  /*27c0*/  @P1 IMAD.U32 R14, R12, 0x10000, RZ ;  /* 0x000100000c0e1824 */ /* 0x008fc800078e00ff */
[----:B------:R-:W-:-:S04]  /*27d0*/  FFMA R15, R8, R9, R15 ;  /* 0x00000009080f7223 */ /* 0x000fc8000000000f */
[----:B------:R-:W-:-:S07]  /*27e0*/  @P1 FFMA R15, R14, R10, R15 ;  /* 0x0000000a0e0f1223 */ /* 0x000fce000000000f */
.L_x_25:
[----:B--2---:R-:W0:Y:S01]  /*27f0*/  LDC.64 R8, c[0x0][0x398] ;  /* 0x0000e600ff087b82 */ /* 0x004e220000000a00 */
[----:B------:R-:W1:Y:S01]  /*2800*/  LDCU UR4, c[0x0][0x3b0] ;  /* 0x00007600ff0477ac */ /* 0x000e620008000800 */
[----:B------:R-:W-:Y:S02]  /*2810*/  IADD3 R11, PT, PT, R16, R7, RZ ;  /* 0x00000007100b7210 */ /* 0x000fe40007ffe0ff */
[----:B------:R-:W-:Y:S02]  /*2820*/  F2FP.BF16.F32.PACK_AB R15, RZ, R15 ;  /* 0x0000000fff0f723e */ /* 0x000fe400000010ff */
[----:B------:R-:W-:-:S04]  /*2830*/  IADD3 R7, PT, PT, R7, UR6, RZ ;  /* 0x0000000607077c10 */ /* 0x000fc8000fffe0ff */
[----:B-1----:R-:W-:Y:S01]  /*2840*/  ISETP.GE.AND P1, PT, R7, UR4, PT ;  /* 0x0000000407007c0c */ /* 0x002fe2000bf26270 */
[----:B0-----:R-:W-:-:S05]  /*2850*/  IMAD.WIDE R8, R11, 0x2, R8 ;  /* 0x000000020b087825 */ /* 0x001fca00078e0208 */
[----:B------:R0:W-:Y:S07]  /*2860*/  STG.E.U16 desc[UR8][R8.64], R15 ;  /* 0x0000000f08007986 */ /* 0x0001ee000c101508 */
[----:B------:R-:W-:Y:S05]  /*2870*/  @!P1 BRA `(.L_x_28) ;  /* 0xfffffff000e49947 */ /* 0x000fea000383ffff */
[----:B------:R-:W-:Y:S05]  /*2880*/  EXIT ;  /* 0x000000000000794d */ /* 0x000fea0003800000 */
        .weak           $__internal_0_$__cuda_sm3x_div_rn_noftz_f32_slowpath
        .type           $__internal_0_$__cuda_sm3x_div_rn_noftz_f32_slowpath,@function
        .size           $__internal_0_$__cuda_sm3x_div_rn_noftz_f32_slowpath,(.L_x_133 - $__internal_0_$__cuda_sm3x_div_rn_noftz_f32_slowpath)
$__internal_0_$__cuda_sm3x_div_rn_noftz_f32_slowpath:
[--C-:B------:R-:W-:Y:S01]  /*2890*/  SHF.R.U32.HI R11, RZ, 0x17, R3.reuse ;  /* 0x00000017ff0b7819 */ /* 0x100fe20000011603 */
[----:B------:R-:W-:Y:S01]  /*28a0*/  BSSY.RECONVERGENT B2, `(.L_x_29) ;  /* 0x0000064000027945 */ /* 0x000fe20003800200 */
[----:B------:R-:W-:Y:S01]  /*28b0*/  SHF.R.U32.HI R9, RZ, 0x17, R2 ;  /* 0x00000017ff097819 */ /* 0x000fe20000011602 */
[----:B------:R-:W-:Y:S01]  /*28c0*/  IMAD.MOV.U32 R13, RZ, RZ, R3 ;  /* 0x000000ffff0d7224 */ /* 0x000fe200078e0003 */
[----:B------:R-:W-:Y:S02]  /*28d0*/  LOP3.LUT R11, R11, 0xff, RZ, 0xc0, !PT ;  /* 0x000000ff0b0b7812 */ /* 0x000fe400078ec0ff */
[----:B------:R-:W-:Y:S02]  /*28e0*/  LOP3.LUT R18, R9, 0xff, RZ, 0xc0, !PT ;  /* 0x000000ff09127812 */ /* 0x000fe400078ec0ff */
[----:B------:R-:W-:Y:S01]  /*28f0*/  MOV R12, R2 ;  /* 0x00000002000c7202 */ /* 0x000fe20000000f00 */
[----:B------:R-:W-:Y:S01]  /*2900*/  VIADD R15, R11, 0xffffffff ;  /* 0xffffffff0b0f7836 */ /* 0x000fe20000000000 */
[----:B------:R-:W-:-:S04]  /*2910*/  IADD3 R14, PT, PT, R18, -0x1, RZ ;  /* 0xffffffff120e7810 */ /* 0x000fc80007ffe0ff */
[----:B------:R-:W-:-:S04]  /*2920*/  ISETP.GT.U32.AND P0, PT, R15, 0xfd, PT ;  /* 0x000000fd0f00780c */ /* 0x000fc80003f04070 */
[----:B------:R-:W-:-:S13]  /*2930*/  ISETP.GT.U32.OR P0, PT, R14, 0xfd, P0 ;  /* 0x000000fd0e00780c */ /* 0x000fda0000704470 */
[----:B------:R-:W-:Y:S01]  /*2940*/  @!P0 MOV R9, RZ ;  /* 0x000000ff00098202 */ /* 0x000fe20000000f00 */
[----:B------:R-:W-:Y:S06]  /*2950*/  @!P0 BRA `(.L_x_30) ;  /* 0x00000000005c8947 */ /* 0x000fec0003800000 */
[----:B------:R-:W-:Y:S02]  /*2960*/  FSETP.GTU.FTZ.AND P1, PT, |R3|, +INF , PT ;  /* 0x7f8000000300780b */ /* 0x000fe40003f3c200 */
[----:B------:R-:W-:-:S04]  /*2970*/  FSETP.GTU.FTZ.AND P0, PT, |R2|, +INF , PT ;  /* 0x7f8000000200780b */ /* 0x000fc80003f1c200 */
[----:B------:R-:W-:-:S13]  /*2980*/  PLOP3.LUT P0, PT, P0, P1, PT, 0xf8, 0x8f ;  /* 0x00000000008f781c */ /* 0x000fda0000703f70 */
[----:B------:R-:W-:Y:S05]  /*2990*/  @P0 BRA `(.L_x_31) ;  /* 0x00000004004c0947 */ /* 0x000fea0003800000 */
[----:B------:R-:W-:-:S13]  /*29a0*/  LOP3.LUT P0, RZ, R13, 0x7fffffff, R12, 0xc8, !PT ;  /* 0x7fffffff0dff7812 */ /* 0x000fda000780c80c */
[----:B------:R-:W-:Y:S05]  /*29b0*/  @!P0 BRA `(.L_x_32) ;  /* 0x00000004003c8947 */ /* 0x000fea0003800000 */
[C---:B------:R-:W-:Y:S02]  /*29c0*/  FSETP.NEU.FTZ.AND P1, PT, |R2|.reuse, +INF , PT ;  /* 0x7f8000000200780b */ /* 0x040fe40003f3d200 */
[----:B------:R-:W-:Y:S02]  /*29d0*/  FSETP.NEU.FTZ.AND P3, PT, |R3|, +INF , PT ;  /* 0x7f8000000300780b */ /* 0x000fe40003f7d200 */
[----:B------:R-:W-:-:S11]  /*29e0*/  FSETP.NEU.FTZ.AND P0, PT, |R2|, +INF , PT ;  /* 0x7f8000000200780b */ /* 0x000fd60003f1d200 */
[----:B------:R-:W-:Y:S05]  /*29f0*/  @!P3 BRA !P1, `(.L_x_32) ;  /* 0x00000004002cb947 */ /* 0x000fea0004800000 */
[----:B------:R-:W-:-:S04]  /*2a00*/  LOP3.LUT P1, RZ, R12, 0x7fffffff, RZ, 0xc0, !PT ;  /* 0x7fffffff0cff7812 */ /* 0x000fc8000782c0ff */
[----:B------:R-:W-:-:S13]  /*2a10*/  PLOP3.LUT P1, PT, P3, P1, PT, 0x2f, 0xf2 ;  /* 0x0000000000f2781c */ /* 0x000fda0001f22577 */
[----:B------:R-:W-:Y:S05]  /*2a20*/  @P1 BRA `(.L_x_33) ;  /* 0x0000000400181947 */ /* 0x000fea0003800000 */
[----:B------:R-:W-:-:S04]  /*2a30*/  LOP3.LUT P1, RZ, R13, 0x7fffffff, RZ, 0xc0, !PT ;  /* 0x7fffffff0dff7812 */ /* 0x000fc8000782c0ff */
[----:B------:R-:W-:-:S13]  /*2a40*/  PLOP3.LUT P0, PT, P0, P1, PT, 0x2f, 0xf2 ;  /* 0x0000000000f2781c */ /* 0x000fda0000702577 */
[----:B------:R-:W-:Y:S05]  /*2a50*/  @P0 BRA `(.L_x_34) ;  /* 0x0000000400000947 */ /* 0x000fea0003800000 */
[----:B------:R-:W-:Y:S02]  /*2a60*/  ISETP.GE.AND P0, PT, R14, RZ, PT ;  /* 0x000000ff0e00720c */ /* 0x000fe40003f06270 */
[----:B------:R-:W-:-:S11]  /*2a70*/  ISETP.GE.AND P1, PT, R15, RZ, PT ;  /* 0x000000ff0f00720c */ /* 0x000fd60003f26270 */
[----:B------:R-:W-:Y:S01]  /*2a80*/  @P0 MOV R9, RZ ;  /* 0x000000ff00090202 */ /* 0x000fe20000000f00 */
[----:B------:R-:W-:Y:S02]  /*2a90*/  @!P0 IMAD.MOV.U32 R9, RZ, RZ, -0x40 ;  /* 0xffffffc0ff098424 */ /* 0x000fe400078e00ff */
[----:B------:R-:W-:Y:S01]  /*2aa0*/  @!P0 FFMA R12, R2, 1.84467440737095516160e+19, RZ ;  /* 0x5f800000020c8823 */ /* 0x000fe200000000ff */
[----:B------:R-:W-:Y:S02]  /*2ab0*/  @!P1 FFMA R13, R3, 1.84467440737095516160e+19, RZ ;  /* 0x5f800000030d9823 */ /* 0x000fe400000000ff */
[----:B------:R-:W-:-:S07]  /*2ac0*/  @!P1 IADD3 R9, PT, PT, R9, 0x40, RZ ;  /* 0x0000004009099810 */ /* 0x000fce0007ffe0ff */
.L_x_30:
[----:B------:R-:W-:Y:S01]  /*2ad0*/  LEA R2, R11, 0xc0800000, 0x17 ;  /* 0xc08000000b027811 */ /* 0x000fe200078eb8ff */
[----:B------:R-:W-:Y:S03]  /*2ae0*/  BSSY.RECONVERGENT B3, `(.L_x_35) ;  /* 0x0000036000037945 */ /* 0x000fe60003800200 */
[----:B------:R-:W-:Y:S01]  /*2af0*/  IADD3 R14, PT, PT, -R2, R13, RZ ;  /* 0x0000000d020e7210 */ /* 0x000fe20007ffe1ff */
[----:B------:R-:W-:-:S03]  /*2b00*/  VIADD R13, R18, 0xffffff81 ;  /* 0xffffff81120d7836 */ /* 0x000fc60000000000 */
[----:B------:R-:W0:Y:S01]  /*2b10*/  MUFU.RCP R15, R14 ;  /* 0x0000000e000f7308 */ /* 0x000e220000001000 */
[----:B------:R-:W-:Y:S01]  /*2b20*/  FADD.FTZ R17, -R14, -RZ ;  /* 0x800000ff0e117221 */ /* 0x000fe20000010100 */
[----:B------:R-:W-:-:S03]  /*2b30*/  IMAD R2, R13, -0x800000, R12 ;  /* 0xff8000000d027824 */ /* 0x000fc600078e020c */
[----:B0-----:R-:W-:-:S04]  /*2b40*/  FFMA R18, R15, R17, 1 ;  /* 0x3f8000000f127423 */ /* 0x001fc80000000011 */
[----:B------:R-:W-:-:S04]  /*2b50*/  FFMA R19, R15, R18, R15 ;  /* 0x000000120f137223 */ /* 0x000fc8000000000f */
[----:B------:R-:W-:-:S04]  /*2b60*/  FFMA R12, R2, R19, RZ ;  /* 0x00000013020c7223 */ /* 0x000fc800000000ff */
[----:B------:R-:W-:-:S04]  /*2b70*/  FFMA R15, R17, R12, R2 ;  /* 0x0000000c110f7223 */ /* 0x000fc80000000002 */
[----:B------:R-:W-:Y:S01]  /*2b80*/  FFMA R18, R19, R15, R12 ;  /* 0x0000000f13127223 */ /* 0x000fe2000000000c */
[----:B------:R-:W-:-:S03]  /*2b90*/  IADD3 R12, PT, PT, R13, 0x7f, -R11 ;  /* 0x0000007f0d0c7810 */ /* 0x000fc60007ffe80b */
[----:B------:R-:W-:Y:S01]  /*2ba0*/  FFMA R17, R17, R18, R2 ;  /* 0x0000001211117223 */ /* 0x000fe20000000002 */
[----:B------:R-:W-:-:S03]  /*2bb0*/  IADD3 R12, PT, PT, R12, R9, RZ ;  /* 0x000000090c0c7210 */ /* 0x000fc60007ffe0ff */
[----:B------:R-:W-:-:S05]  /*2bc0*/  FFMA R2, R19, R17, R18 ;  /* 0x0000001113027223 */ /* 0x000fca0000000012 */
[----:B------:R-:W-:-:S04]  /*2bd0*/  SHF.R.U32.HI R11, RZ, 0x17, R2 ;  /* 0x00000017ff0b7819 */ /* 0x000fc80000011602 */
[----:B------:R-:W-:-:S04]  /*2be0*/  LOP3.LUT R11, R11, 0xff, RZ, 0xc0, !PT ;  /* 0x000000ff0b0b7812 */ /* 0x000fc800078ec0ff */
[----:B------:R-:W-:-:S05]  /*2bf0*/  IADD3 R13, PT, PT, R11, R12, RZ ;  /* 0x0000000c0b0d7210 */ /* 0x000fca0007ffe0ff */
[----:B------:R-:W-:-:S05]  /*2c00*/  VIADD R9, R13, 0xffffffff ;  /* 0xffffffff0d097836 */ /* 0x000fca0000000000 */
[----:B------:R-:W-:-:S13]  /*2c10*/  ISETP.GE.U32.AND P0, PT, R9, 0xfe, PT ;  /* 0x000000fe0900780c */ /* 0x000fda0003f06070 */
[----:B------:R-:W-:Y:S05]  /*2c20*/  @!P0 BRA `(.L_x_36) ;  /* 0x0000000000808947 */ /* 0x000fea0003800000 */
[----:B------:R-:W-:-:S13]  /*2c30*/  ISETP.GT.AND P0, PT, R13, 0xfe, PT ;  /* 0x000000fe0d00780c */ /* 0x000fda0003f04270 */
[----:B------:R-:W-:Y:S05]  /*2c40*/  @P0 BRA `(.L_x_37) ;  /* 0x00000000006c0947 */ /* 0x000fea0003800000 */
[----:B------:R-:W-:-:S13]  /*2c50*/  ISETP.GE.AND P0, PT, R13, 0x1, PT ;  /* 0x000000010d00780c */ /* 0x000fda0003f06270 */
[----:B------:R-:W-:Y:S05]  /*2c60*/  @P0 BRA `(.L_x_38) ;  /* 0x0000000000740947 */ /* 0x000fea0003800000 */
[----:B------:R-:W-:Y:S02]  /*2c70*/  ISETP.GE.AND P0, PT, R13, -0x18, PT ;  /* 0xffffffe80d00780c */ /* 0x000fe40003f06270 */
[----:B------:R-:W-:-:S11]  /*2c80*/  LOP3.LUT R2, R2, 0x80000000, RZ, 0xc0, !PT ;  /* 0x8000000002027812 */ /* 0x000fd600078ec0ff */
[----:B------:R-:W-:Y:S05]  /*2c90*/  @!P0 BRA `(.L_x_38) ;  /* 0x0000000000688947 */ /* 0x000fea0003800000 */
[-CC-:B------:R-:W-:Y:S01]  /*2ca0*/  FFMA.RZ R9, R19, R17.reuse, R18.reuse ;  /* 0x0000001113097223 */ /* 0x180fe2000000c012 */
[----:B------:R-:W-:Y:S01]  /*2cb0*/  IADD3 R14, PT, PT, R13, 0x20, RZ ;  /* 0x000000200d0e7810 */ /* 0x000fe20007ffe0ff */
[-CC-:B------:R-:W-:Y:S01]  /*2cc0*/  FFMA.RM R12, R19, R17.reuse, R18.reuse ;  /* 0x00000011130c7223 */ /* 0x180fe20000004012 */
[----:B------:R-:W-:Y:S02]  /*2cd0*/  ISETP.NE.AND P3, PT, R13, RZ, PT ;  /* 0x000000ff0d00720c */ /* 0x000fe40003f65270 */
[----:B------:R-:W-:Y:S01]  /*2ce0*/  LOP3.LUT R11, R9, 0x7fffff, RZ, 0xc0, !PT ;  /* 0x007fffff090b7812 */ /* 0x000fe200078ec0ff */
[----:B------:R-:W-:Y:S01]  /*2cf0*/  FFMA.RP R9, R19, R17, R18 ;  /* 0x0000001113097223 */ /* 0x000fe20000008012 */
[----:B------:R-:W-:Y:S02]  /*2d00*/  ISETP.NE.AND P1, PT, R13, RZ, PT ;  /* 0x000000ff0d00720c */ /* 0x000fe40003f25270 */
[----:B------:R-:W-:Y:S02]  /*2d10*/  LOP3.LUT R11, R11, 0x800000, RZ, 0xfc, !PT ;  /* 0x008000000b0b7812 */ /* 0x000fe400078efcff */
[----:B------:R-:W-:-:S02]  /*2d20*/  IADD3 R13, PT, PT, -R13, RZ, RZ ;  /* 0x000000ff0d0d7210 */ /* 0x000fc40007ffe1ff */
[----:B------:R-:W-:Y:S02]  /*2d30*/  SHF.L.U32 R14, R11, R14, RZ ;  /* 0x0000000e0b0e7219 */ /* 0x000fe400000006ff */
[----:B------:R-:W-:Y:S02]  /*2d40*/  FSETP.NEU.FTZ.AND P0, PT, R9, R12, PT ;  /* 0x0000000c0900720b */ /* 0x000fe40003f1d000 */
[----:B------:R-:W-:Y:S02]  /*2d50*/  SEL R12, R13, RZ, P3 ;  /* 0x000000ff0d0c7207 */ /* 0x000fe40001800000 */
[----:B------:R-:W-:Y:S02]  /*2d60*/  ISETP.NE.AND P1, PT, R14, RZ, P1 ;  /* 0x000000ff0e00720c */ /* 0x000fe40000f25270 */
[----:B------:R-:W-:Y:S02]  /*2d70*/  SHF.R.U32.HI R12, RZ, R12, R11 ;  /* 0x0000000cff0c7219 */ /* 0x000fe4000001160b */
[----:B------:R-:W-:-:S02]  /*2d80*/  PLOP3.LUT P0, PT, P0, P1, PT, 0xf8, 0x8f ;  /* 0x00000000008f781c */ /* 0x000fc40000703f70 */
[----:B------:R-:W-:Y:S02]  /*2d90*/  SHF.R.U32.HI R14, RZ, 0x1, R12 ;  /* 0x00000001ff0e7819 */ /* 0x000fe4000001160c */
[----:B------:R-:W-:-:S04]  /*2da0*/  SEL R9, RZ, 0x1, !P0 ;  /* 0x00000001ff097807 */ /* 0x000fc80004000000 */
[----:B------:R-:W-:-:S04]  /*2db0*/  LOP3.LUT R9, R9, 0x1, R14, 0xf8, !PT ;  /* 0x0000000109097812 */ /* 0x000fc800078ef80e */
[----:B------:R-:W-:-:S05]  /*2dc0*/  LOP3.LUT R9, R9, R12, RZ, 0xc0, !PT ;  /* 0x0000000c09097212 */ /* 0x000fca00078ec0ff */
[----:B------:R-:W-:-:S05]  /*2dd0*/  IMAD.IADD R9, R14, 0x1, R9 ;  /* 0x000000010e097824 */ /* 0x000fca00078e0209 */
[----:B------:R-:W-:Y:S01]  /*2de0*/  LOP3.LUT R2, R9, R2, RZ, 0xfc, !PT ;  /* 0x0000000209027212 */ /* 0x000fe200078efcff */
[----:B------:R-:W-:Y:S06]  /*2df0*/  BRA `(.L_x_38) ;  /* 0x0000000000107947 */ /* 0x000fec0003800000 */
.L_x_37:
[----:B------:R-:W-:-:S04]  /*2e00*/  LOP3.LUT R2, R2, 0x80000000, RZ, 0xc0, !PT ;  /* 0x8000000002027812 */ /* 0x000fc800078ec0ff */
[----:B------:R-:W-:Y:S01]  /*2e10*/  LOP3.LUT R2, R2, 0x7f800000, RZ, 0xfc, !PT ;  /* 0x7f80000002027812 */ /* 0x000fe200078efcff */
[----:B------:R-:W-:Y:S06]  /*2e20*/  BRA `(.L_x_38) ;  /* 0x0000000000047947 */ /* 0x000fec0003800000 */
.L_x_36:
[----:B------:R-:W-:-:S07]  /*2e30*/  LEA R2, R12, R2, 0x17 ;  /* 0x000000020c027211 */ /* 0x000fce00078eb8ff */
.L_x_38:
[----:B------:R-:W-:Y:S05]  /*2e40*/  BSYNC.RECONVERGENT B3 ;  /* 0x0000000000037941 */ /* 0x000fea0003800200 */
.L_x_35:
[----:B------:R-:W-:Y:S05]  /*2e50*/  BRA `(.L_x_39) ;  /* 0x0000000000207947 */ /* 0x000fea0003800000 */
.L_x_34:
[----:B------:R-:W-:-:S04]  /*2e60*/  LOP3.LUT R2, R13, 0x80000000, R12, 0x48, !PT ;  /* 0x800000000d027812 */ /* 0x000fc800078e480c */
[----:B------:R-:W-:Y:S01]  /*2e70*/  LOP3.LUT R2, R2, 0x7f800000, RZ, 0xfc, !PT ;  /* 0x7f80000002027812 */ /* 0x000fe200078efcff */
[----:B------:R-:W-:Y:S06]  /*2e80*/  BRA `(.L_x_39) ;  /* 0x0000000000147947 */ /* 0x000fec0003800000 */
.L_x_33:
[----:B------:R-:W-:Y:S01]  /*2e90*/  LOP3.LUT R2, R13, 0x80000000, R12, 0x48, !PT ;  /* 0x800000000d027812 */ /* 0x000fe200078e480c */
[----:B------:R-:W-:Y:S06]  /*2ea0*/  BRA `(.L_x_39) ;  /* 0x00000000000c7947 */ /* 0x000fec0003800000 */
.L_x_32:
[----:B------:R-:W0:Y:S01]  /*2eb0*/  MUFU.RSQ R2, -QNAN ;  /* 0xffc0000000027908 */ /* 0x000e220000001400 */
[----:B------:R-:W-:Y:S05]  /*2ec0*/  BRA `(.L_x_39) ;  /* 0x0000000000047947 */ /* 0x000fea0003800000 */
.L_x_31:
[----:B------:R-:W-:-:S07]  /*2ed0*/  FADD.FTZ R2, R2, R3 ;  /* 0x0000000302027221 */ /* 0x000fce0000010000 */
.L_x_39:
[----:B------:R-:W-:Y:S05]  /*2ee0*/  BSYNC.RECONVERGENT B2 ;  /* 0x0000000000027941 */ /* 0x000fea0003800200 */
.L_x_29:
[----:B------:R-:W-:-:S04]  /*2ef0*/  HFMA2 R11, -RZ, RZ, 0, 0 ;  /* 0x00000000ff0b7431 */ /* 0x000fc800000001ff */
[----:B0-----:R-:W-:Y:S05]  /*2f00*/  RET.REL.NODEC R10 `(_Z25attention_fwd_bf16_scalarPK13__nv_bfloat16S1_S1_PS_iiiiif) ;  /* 0xffffffd00a3c7950 */ /* 0x001fea0003c3ffff */
.L_x_40:
[----:B------:R-:W-:-:S00]  /*2f10*/  BRA `(.L_x_40) ;  /* 0xfffffffc00fc7947 */ /* 0x000fc0000383ffff */
[----:B------:R-:W-:-:S00]  /*2f20*/  NOP ;  /* 0x0000000000007918 */ /* 0x000fc00000000000 */
        /* <DEDUP_REMOVED lines=13> */
.L_x_133:


//--------------------- .text._Z23attention_fwd_bf16_wmmaPK13__nv_bfloat16S1_S1_PS_iiiiif --------------------------
	.section	.text._Z23attention_fwd_bf16_wmmaPK13__nv_bfloat16S1_S1_PS_iiiiif,"ax",@progbits
	.align	128
        .global         _Z23attention_fwd_bf16_wmmaPK13__nv_bfloat16S1_S1_PS_iiiiif
        .type           _Z23attention_fwd_bf16_wmmaPK13__nv_bfloat16S1_S1_PS_iiiiif,@function
        .size           _Z23attention_fwd_bf16_wmmaPK13__nv_bfloat16S1_S1_PS_iiiiif,(.L_x_135 - _Z23attention_fwd_bf16_wmmaPK13__nv_bfloat16S1_S1_PS_iiiiif)
        .other          _Z23attention_fwd_bf16_wmmaPK13__nv_bfloat16S1_S1_PS_iiiiif,@"STO_CUDA_ENTRY STV_DEFAULT"
_Z23attention_fwd_bf16_wmmaPK13__nv_bfloat16S1_S1_PS_iiiiif:
.text._Z23attention_fwd_bf16_wmmaPK13__nv_bfloat16S1_S1_PS_iiiiif:
[----:B------:R-:W0:Y:S08]  /*0000*/  LDC R1, c[0x0][0x37c] ;  /* 0x0000df00ff017b82 */ /* 0x000e300000000800 */
[----:B------:R-:W1:Y:S01]  /*0010*/  S2UR UR7, SR_CTAID.X ;  /* 0x00000000000779c3 */ /* 0x000e620000002500 */
[----:B0-----:R-:W-:-:S05]  /*0020*/  VIADD R1, R1, 0xffffff40 ;  /* 0xffffff4001017836 */ /* 0x001fca0000000000 */
[C---:B------:R-:W-:Y:S02]  /*0030*/  R2UR UR9, R1.reuse ;  /* 0x00000000010972ca */ /* 0x040fe400000e0000 */
[----:B------:R-:W0:Y:S01]  /*0040*/  LDC R32, c[0x0][0x3a8] ;  /* 0x0000ea00ff207b82 */ /* 0x000e220000000800 */
[----:B------:R-:W-:Y:S01]  /*0050*/  R2UR UR16, R1 ;  /* 0x00000000011072ca */ /* 0x000fe200000e0000 */
[----:B-1----:R-:W-:-:S06]  /*0060*/  USHF.L.U32 UR7, UR7, 0x4, URZ ;  /* 0x0000000407077899 */ /* 0x002fcc00080006ff */
[----:B0-----:R-:W-:-:S13]  /*0070*/  ISETP.LE.AND P0, PT, R32, UR7, PT ;  /* 0x0000000720007c0c */ /* 0x001fda000bf03270 */
[----:B------:R-:W-:Y:S05]  /*0080*/  @P0 EXIT ;  /* 0x000000000000094d */ /* 0x000fea0003800000 */
[----:B------:R-:W0:Y:S01]  /*0090*/  S2UR UR4, SR_CTAID.Y ;  /* 0x00000000000479c3 */ /* 0x000e220000002600 */
[----:B------:R-:W0:Y:S01]  /*00a0*/  LDCU UR5, c[0x0][0x3b0] ;  /* 0x00007600ff0577ac */ /* 0x000e220008000800 */
[----:B------:R-:W1:Y:S01]  /*00b0*/  S2R R33, SR_TID.X ;  /* 0x0000000000217919 */ /* 0x000e620000002100 */
[----:B------:R-:W2:Y:S01]  /*00c0*/  LDCU UR8, c[0x0][0x3ac] ;  /* 0x00007580ff0877ac */ /* 0x000ea20008000800 */
[----:B------:R-:W3:Y:S01]  /*00d0*/  LDCU UR14, c[0x0][0x360] ;  /* 0x00006c00ff0e77ac */ /* 0x000ee20008000800 */
[----:B------:R-:W4:Y:S01]  /*00e0*/  LDCU.64 UR10, c[0x0][0x358] ;  /* 0x00006b00ff0a77ac */ /* 0x000f220008000a00 */
[----:B0-----:R-:W-:-:S04]  /*00f0*/  UIMAD UR4, UR4, UR5, URZ ;  /* 0x00000005040472a4 */ /* 0x001fc8000f8e02ff */
[----:B--2---:R-:W-:Y:S02]  /*0100*/  UIMAD UR8, UR8, UR4, URZ ;  /* 0x00000004080872a4 */ /* 0x004fe4000f8e02ff */
[----:B------:R-:W-:Y:S01]  /*0110*/  IMAD R32, R32, UR4, RZ ;  /* 0x0000000420207c24 */ /* 0x000fe2000f8e02ff */
[----:B---34-:R-:W-:-:S09]  /*0120*/  UMOV UR4, URZ ;  /* 0x000000ff00047c82 */ /* 0x018fd20008000000 */
.L_x_48:
[----:B0-----:R-:W0:Y:S01]  /*0130*/  LDCU UR6, c[0x0][0x3a8] ;  /* 0x00007500ff0677ac */ /* 0x001e220008000800 */
[----:B------:R-:W-:Y:S01]  /*0140*/  BSSY.RECONVERGENT B0, `(.L_x_41) ;  /* 0x0000028000007945 */ /* 0x000fe20003800200 */
[----:B------:R-:W-:-:S04]  /*0150*/  UIADD3 UR5, UPT, UPT, UR7, UR4, URZ ;  /* 0x0000000407057290 */ /* 0x000fc8000fffe0ff */
[----:B0-----:R-:W-:-:S09]  /*0160*/  UISETP.GE.AND UP0, UPT, UR5, UR6, UPT ;  /* 0x000000060500728c */ /* 0x001fd2000bf06270 */
[----:B------:R-:W-:Y:S05]  /*0170*/  BRA.U !UP0, `(.L_x_42) ;  /* 0x0000000108447547 */ /* 0x000fea000b800000 */
[----:B------:R-:W0:Y:S01]  /*0180*/  LDCU UR5, c[0x0][0x3b0] ;  /* 0x00007600ff0577ac */ /* 0x000e220008000800 */
[----:B------:R-:W-:Y:S01]  /*0190*/  BSSY.RECONVERGENT B1, `(.L_x_43) ;  /* 0x000000e000017945 */ /* 0x000fe20003800200 */
[----:B0-----:R-:W-:-:S05]  /*01a0*/  IMAD.U32 R12, RZ, RZ, UR5 ;  /* 0x00000005ff0c7e24 */ /* 0x001fca000f8e00ff */
[----:B-1----:R-:W-:-:S13]  /*01b0*/  ISETP.GE.AND P0, PT, R33, R12, PT ;  /* 0x0000000c2100720c */ /* 0x002fda0003f06270 */
[----:B------:R-:W-:Y:S05]  /*01c0*/  @P0 BRA `(.L_x_44) ;  /* 0x0000000000280947 */ /* 0x000fea0003800000 */
[----:B------:R-:W0:Y:S01]  /*01d0*/  S2R R5, SR_CgaCtaId ;  /* 0x0000000000057919 */ /* 0x000e220000008800 */
[----:B------:R-:W-:Y:S02]  /*01e0*/  MOV R0, 0x400 ;  /* 0x0000040000007802 */ /* 0x000fe40000000f00 */
[----:B------:R-:W-:Y:S02]  /*01f0*/  MOV R3, R33 ;  /* 0x0000002100037202 */ /* 0x000fe40000000f00 */
[----:B0-----:R-:W-:-:S07]  /*0200*/  LEA R5, R5, R0, 0x18 ;  /* 0x0000000005057211 */ /* 0x001fce00078ec0ff */
.L_x_45:
[----:B------:R-:W-:Y:S02]  /*0210*/  IMAD R0, R12, UR4, R3 ;  /* 0x000000040c007c24 */ /* 0x000fe4000f8e0203 */
[----:B------:R-:W-:Y:S02]  /*0220*/  VIADD R3, R3, UR14 ;  /* 0x0000000e03037c36 */ /* 0x000fe40008000000 */
[----:B------:R-:W-:-:S03]  /*0230*/  IMAD R0, R0, 0x2, R5 ;  /* 0x0000000200007824 */ /* 0x000fc600078e0205 */
[----:B------:R-:W-:Y:S02]  /*0240*/  ISETP.GE.AND P0, PT, R3, R12, PT ;  /* 0x0000000c0300720c */ /* 0x000fe40003f06270 */
[----:B------:R0:W-:Y:S11]  /*0250*/  STS.U16 [R0], RZ ;  /* 0x000000ff00007388 */ /* 0x0001f60000000400 */
[----:B0-----:R-:W-:Y:S05]  /*0260*/  @!P0 BRA `(.L_x_45) ;  /* 0xfffffffc00e88947 */ /* 0x001fea000383ffff */
.L_x_44:
[----:B------:R-:W-:Y:S05]  /*0270*/  BSYNC.RECONVERGENT B1 ;  /* 0x0000000000017941 */ /* 0x000fea0003800200 */
.L_x_43:
[----:B------:R-:W-:Y:S05]  /*0280*/  BRA `(.L_x_46) ;  /* 0x00000000004c7947 */ /* 0x000fea0003800000 */
.L_x_42:
[----:B------:R-:W0:Y:S02]  /*0290*/  LDCU UR6, c[0x0][0x3b0] ;  /* 0x00007600ff0677ac */ /* 0x000e240008000800 */
[----:B0-----:R-:W-:-:S04]  /*02a0*/  MOV R12, UR6 ;  /* 0x00000006000c7c02 */ /* 0x001fc80008000f00 */
[----:B-1----:R-:W-:-:S13]  /*02b0*/  ISETP.GE.AND P0, PT, R33, R12, PT ;  /* 0x0000000c2100720c */ /* 0x002fda0003f06270 */
[----:B------:R-:W-:Y:S05]  /*02c0*/  @P0 BRA `(.L_x_46) ;  /* 0x00000000003c0947 */ /* 0x000fea0003800000 */
[----:B------:R-:W0:Y:S01]  /*02d0*/  S2R R3, SR_CgaCtaId ;  /* 0x0000000000037919 */ /* 0x000e220000008800 */
[----:B------:R-:W1:Y:S01]  /*02e0*/  LDC.64 R4, c[0x0][0x380] ;  /* 0x0000e000ff047b82 */ /* 0x000e620000000a00 */
[----:B------:R-:W-:Y:S01]  /*02f0*/  MOV R0, 0x400 ;  /* 0x0000040000007802 */ /* 0x000fe20000000f00 */
[----:B------:R-:W-:Y:S02]  /*0300*/  IMAD R6, R12, UR5, R32 ;  /* 0x000000050c067c24 */ /* 0x000fe4000f8e0220 */
[----:B------:R-:W-:Y:S01]  /*0310*/  IMAD.MOV.U32 R7, RZ, RZ, R33 ;  /* 0x000000ffff077224 */ /* 0x000fe200078e0021 */
[----:B0-----:R-:W-:-:S07]  /*0320*/  LEA R9, R3, R0, 0x18 ;  /* 0x0000000003097211 */ /* 0x001fce00078ec0ff */
.L_x_47:
[----:B0-----:R-:W-:-:S04]  /*0330*/  IMAD.IADD R3, R6, 0x1, R7 ;  /* 0x0000000106037824 */ /* 0x001fc800078e0207 */
[----:B-1----:R-:W-:-:S06]  /*0340*/  IMAD.WIDE R2, R3, 0x2, R4 ;  /* 0x0000000203027825 */ /* 0x002fcc00078e0204 */
[----:B------:R-:W2:Y:S01]  /*0350*/  LDG.E.U16.CONSTANT R3, desc[UR10][R2.64] ;  /* 0x0000000a02037981 */ /* 0x000ea2000c1e9500 */
[----:B------:R-:W-:Y:S02]  /*0360*/  IMAD R0, R12, UR4, R7 ;  /* 0x000000040c007c24 */ /* 0x000fe4000f8e0207 */
[----:B------:R-:W-:-:S03]  /*0370*/  VIADD R7, R7, UR14 ;  /* 0x0000000e07077c36 */ /* 0x000fc60008000000 */
[----:B------:R-:W-:Y:S02]  /*0380*/  LEA R0, R0, R9, 0x1 ;  /* 0x0000000900007211 */ /* 0x000fe400078e08ff */
[----:B------:R-:W-:-:S03]  /*0390*/  ISETP.GE.AND P0, PT, R7, R12, PT ;  /* 0x0000000c0700720c */ /* 0x000fc60003f06270 */
[----:B--2---:R0:W-:Y:S10]  /*03a0*/  STS.U16 [R0], R3 ;  /* 0x0000000300007388 */ /* 0x0041f40000000400 */
[----:B------:R-:W-:Y:S05]  /*03b0*/  @!P0 BRA `(.L_x_47) ;  /* 0xfffffffc00dc8947 */ /* 0x000fea000383ffff */
.L_x_46:
[----:B------:R-:W-:Y:S05]  /*03c0*/  BSYNC.RECONVERGENT B0 ;  /* 0x0000000000007941 */ /* 0x000fea0003800200 */
.L_x_41:
[----:B------:R-:W-:-:S04]  /*03d0*/  UIADD3 UR4, UPT, UPT, UR4, 0x1, URZ ;  /* 0x0000000104047890 */ /* 0x000fc8000fffe0ff */
[----:B------:R-:W-:-:S09]  /*03e0*/  UISETP.NE.AND UP0, UPT, UR4, 0x10, UPT ;  /* 0x000000100400788c */ /* 0x000fd2000bf05270 */
[----:B------:R-:W-:Y:S05]  /*03f0*/  BRA.U UP0, `(.L_x_48) ;  /* 0xfffffffd004c7547 */ /* 0x000fea000b83ffff */
[----:B------:R-:W-:Y:S01]  /*0400*/  ISETP.GE.AND P0, PT, R33, R12, PT ;  /* 0x0000000c2100720c */ /* 0x000fe20003f06270 */
[----:B------:R-:W1:Y:S01]  /*0410*/  LDCU UR4, c[0x0][0x3ac] ;  /* 0x00007580ff0477ac */ /* 0x000e620008000800 */
[----:B------:R-:W-:Y:S01]  /*0420*/  IMAD.MOV.U32 R4, RZ, RZ, -0x800000 ;  /* 0xff800000ff047424 */ /* 0x000fe200078e00ff */
[----:B------:R-:W-:Y:S01]  /*0430*/  MOV R5, 0xff800000 ;  /* 0xff80000000057802 */ /* 0x000fe20000000f00 */
[----:B------:R-:W-:Y:S01]  /*0440*/  IMAD.MOV.U32 R6, RZ, RZ, -0x800000 ;  /* 0xff800000ff067424 */ /* 0x000fe200078e00ff */
[----:B------:R2:W-:Y:S01]  /*0450*/  STL.128 [R1+0x40], RZ ;  /* 0x000040ff01007387 */ /* 0x0005e20000100c00 */
[----:B------:R-:W-:-:S03]  /*0460*/  IMAD.MOV.U32 R7, RZ, RZ, -0x800000 ;  /* 0xff800000ff077424 */ /* 0x000fc600078e00ff */
[----:B------:R2:W-:Y:S04]  /*0470*/  STL.128 [R1+0x50], RZ ;  /* 0x000050ff01007387 */ /* 0x0005e80000100c00 */
[----:B------:R2:W-:Y:S04]  /*0480*/  STL.128 [R1], R4 ;  /* 0x0000000401007387 */ /* 0x0005e80000100c00 */
[----:B------:R2:W-:Y:S01]  /*0490*/  STL.128 [R1+0x10], R4 ;  /* 0x0000100401007387 */ /* 0x0005e20000100c00 */
[----:B-1----:R-:W-:-:S03]  /*04a0*/  UISETP.GT.AND UP0, UPT, UR4, URZ, UPT ;  /* 0x000000ff0400728c */ /* 0x002fc6000bf04270 */
[----:B------:R2:W-:Y:S04]  /*04b0*/  STL.128 [R1+0x20], R4 ;  /* 0x0000200401007387 */ /* 0x0005e80000100c00 */
[----:B------:R2:W-:Y:S04]  /*04c0*/  STL.128 [R1+0x30], R4 ;  /* 0x0000300401007387 */ /* 0x0005e80000100c00 */
[----:B------:R2:W-:Y:S04]  /*04d0*/  STL.128 [R1+0x60], RZ ;  /* 0x000060ff01007387 */ /* 0x0005e80000100c00 */
[----:B------:R2:W-:Y:S04]  /*04e0*/  STL.128 [R1+0x70], RZ ;  /* 0x000070ff01007387 */ /* 0x0005e80000100c00 */
[----:B------:R2:W-:Y:S04]  /*04f0*/  @!P0 STL.128 [R1+0x80], RZ ;  /* 0x000080ff01008387 */ /* 0x0005e80000100c00 */
[----:B------:R2:W-:Y:S04]  /*0500*/  @!P0 STL.128 [R1+0x90], RZ ;  /* 0x000090ff01008387 */ /* 0x0005e80000100c00 */
[----:B------:R2:W-:Y:S04]  /*0510*/  @!P0 STL.128 [R1+0xa0], RZ ;  /* 0x0000a0ff01008387 */ /* 0x0005e80000100c00 */
[----:B------:R2:W-:Y:S01]  /*0520*/  @!P0 STL.128 [R1+0xb0], RZ ;  /* 0x0000b0ff01008387 */ /* 0x0005e20000100c00 */
[----:B------:R-:W-:Y:S06]  /*0530*/  BAR.SYNC.DEFER_BLOCKING 0x0 ;  /* 0x0000000000007b1d */ /* 0x000fec0000010000 */
[----:B------:R-:W-:Y:S05]  /*0540*/  BRA.U !UP0, `(.L_x_49) ;  /* 0x0000002908247547 */ /* 0x000fea000b800000 */
[----:B------:R-:W1:Y:S01]  /*0550*/  S2UR UR5, SR_CgaCtaId ;  /* 0x00000000000579c3 */ /* 0x000e620000008800 */
[----:B------:R-:W-:Y:S01]  /*0560*/  UMOV UR4, 0x400 ;  /* 0x0000040000047882 */ /* 0x000fe20000000000 */
[----:B------:R-:W-:Y:S01]  /*0570*/  LOP3.LUT P0, RZ, R12, 0xf, RZ, 0xc0, !PT ;  /* 0x0000000f0cff7812 */ /* 0x000fe2000780c0ff */
[----:B------:R-:W-:-:S03]  /*0580*/  UIADD3 UR9, UPT, UPT, UR9, 0x80, URZ ;  /* 0x0000008009097890 */ /* 0x000fc6000fffe0ff */
[----:B------:R-:W-:Y:S01]  /*0590*/  ISETP.LT.U32.AND P0, PT, R33, 0x20, !P0 ;  /* 0x000000202100780c */ /* 0x000fe20004701070 */
[----:B-1----:R-:W-:-:S03]  /*05a0*/  ULEA UR4, UR5, UR4, 0x18 ;  /* 0x0000000405047291 */ /* 0x002fc6000f8ec0ff */
[----:B------:R-:W-:-:S03]  /*05b0*/  UMOV UR5, URZ ;  /* 0x000000ff00057c82 */ /* 0x000fc60008000000 */
[----:B------:R-:W-:Y:S01]  /*05c0*/  LEA R31, R12, UR4, 0x5 ;  /* 0x000000040c1f7c11 */ /* 0x000fe2000f8e28ff */
[----:B------:R-:W-:-:S03]  /*05d0*/  UMOV UR4, URZ ;  /* 0x000000ff00047c82 */ /* 0x000fc60008000000 */
[----:B0-----:R-:W-:-:S04]  /*05e0*/  LEA R0, R12, R31, 0x5 ;  /* 0x0000001f0c007211 */ /* 0x001fc800078e28ff */
[----:B------:R-:W-:-:S15]  /*05f0*/  R2UR UR12, R0 ;  /* 0x00000000000c72ca */ /* 0x000fde00000e0000 */
.L_x_85:
[----:B------:R-:W-:-:S05]  /*0600*/  UMOV UR6, URZ ;  /* 0x000000ff00067c82 */ /* 0x000fca0008000000 */
.L_x_57:
[----:B------:R-:W0:Y:S01]  /*0610*/  LDCU UR15, c[0x0][0x3ac] ;  /* 0x00007580ff0f77ac */ /* 0x000e220008000800 */
[----:B------:R-:W-:Y:S01]  /*0620*/  BSSY.RECONVERGENT B0, `(.L_x_50) ;  /* 0x0000028000007945 */ /* 0x000fe20003800200 */
[----:B------:R-:W-:-:S04]  /*0630*/  UIADD3 UR13, UPT, UPT, UR6, UR5, URZ ;  /* 0x00000005060d7290 */ /* 0x000fc8000fffe0ff */
[----:B0-----:R-:W-:-:S09]  /*0640*/  UISETP.GE.AND UP0, UPT, UR13, UR15, UPT ;  /* 0x0000000f0d00728c */ /* 0x001fd2000bf06270 */
[----:B-1----:R-:W-:Y:S05]  /*0650*/  BRA.U !UP0, `(.L_x_51) ;  /* 0x0000000108507547 */ /* 0x002fea000b800000 */
[----:B------:R-:W0:Y:S01]  /*0660*/  LDCU UR13, c[0x0][0x3b0] ;  /* 0x00007600ff0d77ac */ /* 0x000e220008000800 */
[----:B------:R-:W-:Y:S01]  /*0670*/  BSSY.RECONVERGENT B1, `(.L_x_52) ;  /* 0x0000011000017945 */ /* 0x000fe20003800200 */
[----:B0-----:R-:W-:-:S05]  /*0680*/  IMAD.U32 R0, RZ, RZ, UR13 ;  /* 0x0000000dff007e24 */ /* 0x001fca000f8e00ff */
[----:B------:R-:W-:-:S13]  /*0690*/  ISETP.GE.AND P1, PT, R33, R0, PT ;  /* 0x000000002100720c */ /* 0x000fda0003f26270 */
[----:B------:R-:W-:Y:S05]  /*06a0*/  @P1 BRA `(.L_x_53) ;  /* 0x0000000000341947 */ /* 0x000fea0003800000 */
[----:B------:R-:W0:Y:S01]  /*06b0*/  S2R R3, SR_CgaCtaId ;  /* 0x0000000000037919 */ /* 0x000e220000008800 */
[----:B------:R-:W-:-:S04]  /*06c0*/  MOV R2, 0x400 ;  /* 0x0000040000027802 */ /* 0x000fc80000000f00 */
[----:B0-----:R-:W-:Y:S01]  /*06d0*/  LEA R3, R3, R2, 0x18 ;  /* 0x0000000203037211 */ /* 0x001fe200078ec0ff */
[----:B------:R-:W-:-:S04]  /*06e0*/  IMAD R2, R0, UR6, R33 ;  /* 0x0000000600027c24 */ /* 0x000fc8000f8e0221 */
[----:B------:R-:W-:Y:S01]  /*06f0*/  IMAD R31, R0, 0x20, R3 ;  /* 0x00000020001f7824 */ /* 0x000fe200078e0203 */
[----:B------:R-:W-:-:S03]  /*0700*/  MOV R3, R33 ;  /* 0x0000002100037202 */ /* 0x000fc60000000f00 */
[----:B------:R-:W-:-:S07]  /*0710*/  IMAD R2, R2, 0x2, R31 ;  /* 0x0000000202027824 */ /* 0x000fce00078e021f */
.L_x_54:
[----:B------:R-:W-:Y:S01]  /*0720*/  VIADD R3, R3, UR14 ;  /* 0x0000000e03037c36 */ /* 0x000fe20008000000 */
[----:B--2---:R-:W-:Y:S01]  /*0730*/  MOV R5, UR14 ;  /* 0x0000000e00057c02 */ /* 0x004fe20008000f00 */
[----:B------:R0:W-:Y:S03]  /*0740*/  STS.U16 [R2], RZ ;  /* 0x000000ff02007388 */ /* 0x0001e60000000400 */
[----:B------:R-:W-:Y:S01]  /*0750*/  ISETP.GE.AND P1, PT, R3, R0, PT ;  /* 0x000000000300720c */ /* 0x000fe20003f26270 */
[----:B0-----:R-:W-:-:S12]  /*0760*/  IMAD R2, R5, 0x2, R2 ;  /* 0x0000000205027824 */ /* 0x001fd800078e0202 */
[----:B------:R-:W-:Y:S05]  /*0770*/  @!P1 BRA `(.L_x_54) ;  /* 0xfffffffc00e89947 */ /* 0x000fea000383ffff */
.L_x_53:
[----:B------:R-:W-:Y:S05]  /*0780*/  BSYNC.RECONVERGENT B1 ;  /* 0x0000000000017941 */ /* 0x000fea0003800200 */
.L_x_52:
[----:B------:R-:W-:Y:S05]  /*0790*/  BRA `(.L_x_55) ;  /* 0x0000000000407947 */ /* 0x000fea0003800000 */
.L_x_51:
[----:B------:R-:W0:Y:S02]  /*07a0*/  LDC R0, c[0x0][0x3b0] ;  /* 0x0000ec00ff007b82 */ /* 0x000e240000000800 */
[----:B0-----:R-:W-:-:S13]  /*07b0*/  ISETP.GE.AND P1, PT, R33, R0, PT ;  /* 0x000000002100720c */ /* 0x001fda0003f26270 */
[----:B------:R-:W-:Y:S05]  /*07c0*/  @P1 BRA `(.L_x_55) ;  /* 0x0000000000341947 */ /* 0x000fea0003800000 */
[----:B--2---:R-:W0:Y:S01]  /*07d0*/  LDC.64 R4, c[0x0][0x388] ;  /* 0x0000e200ff047b82 */ /* 0x004e220000000a00 */
[----:B------:R-:W-:Y:S01]  /*07e0*/  IMAD.U32 R3, RZ, RZ, UR8 ;  /* 0x00000008ff037e24 */ /* 0x000fe2000f8e00ff */
[----:B------:R-:W-:-:S03]  /*07f0*/  MOV R7, R33 ;  /* 0x0000002100077202 */ /* 0x000fc60000000f00 */
[----:B------:R-:W-:-:S07]  /*0800*/  IMAD R8, R0, UR13, R3 ;  /* 0x0000000d00087c24 */ /* 0x000fce000f8e0203 */
.L_x_56:
[----:B-1----:R-:W-:-:S04]  /*0810*/  IMAD.IADD R3, R8, 0x1, R7 ;  /* 0x0000000108037824 */ /* 0x002fc800078e0207 */
[----:B0-----:R-:W-:-:S06]  /*0820*/  IMAD.WIDE R2, R3, 0x2, R4 ;  /* 0x0000000203027825 */ /* 0x001fcc00078e0204 */
[----:B------:R-:W2:Y:S01]  /*0830*/  LDG.E.U16.CONSTANT R3, desc[UR10][R2.64] ;  /* 0x0000000a02037981 */ /* 0x000ea2000c1e9500 */
[----:B------:R-:W-:Y:S02]  /*0840*/  IMAD R6, R0, UR6, R7 ;  /* 0x0000000600067c24 */ /* 0x000fe4000f8e0207 */
[----:B------:R-:W-:-:S03]  /*0850*/  VIADD R7, R7, UR14 ;  /* 0x0000000e07077c36 */ /* 0x000fc60008000000 */
[----:B------:R-:W-:Y:S02]  /*0860*/  LEA R6, R6, R31, 0x1 ;  /* 0x0000001f06067211 */ /* 0x000fe400078e08ff */
[----:B------:R-:W-:-:S03]  /*0870*/  ISETP.GE.AND P1, PT, R7, R0, PT ;  /* 0x000000000700720c */ /* 0x000fc60003f26270 */
[----:B--2---:R1:W-:Y:S10]  /*0880*/  STS.U16 [R6], R3 ;  /* 0x0000000306007388 */ /* 0x0043f40000000400 */
[----:B------:R-:W-:Y:S05]  /*0890*/  @!P1 BRA `(.L_x_56) ;  /* 0xfffffffc00dc9947 */ /* 0x000fea000383ffff */
.L_x_55:
[----:B------:R-:W-:Y:S05]  /*08a0*/  BSYNC.RECONVERGENT B0 ;  /* 0x0000000000007941 */ /* 0x000fea0003800200 */
.L_x_50:
[----:B------:R-:W-:-:S04]  /*08b0*/  UIADD3 UR6, UPT, UPT, UR6, 0x1, URZ ;  /* 0x0000000106067890 */ /* 0x000fc8000fffe0ff */
[----:B------:R-:W-:-:S09]  /*08c0*/  UISETP.NE.AND UP0, UPT, UR6, 0x10, UPT ;  /* 0x000000100600788c */ /* 0x000fd2000bf05270 */
[----:B------:R-:W-:Y:S05]  /*08d0*/  BRA.U UP0, `(.L_x_57) ;  /* 0xfffffffd004c7547 */ /* 0x000fea000b83ffff */
[----:B------:R-:W-:Y:S06]  /*08e0*/  BAR.SYNC.DEFER_BLOCKING 0x0 ;  /* 0x0000000000007b1d */ /* 0x000fec0000010000 */
[----:B------:R-:W-:Y:S05]  /*08f0*/  @!P0 BRA `(.L_x_58) ;  /* 0x0000000800748947 */ /* 0x000fea0003800000 */
[----:B------:R-:W-:Y:S02]  /*0900*/  ISETP.GT.AND P1, PT, R0, RZ, PT ;  /* 0x000000ff0000720c */ /* 0x000fe40003f24270 */
[----:B------:R-:W-:Y:S02]  /*0910*/  CS2R R10, SRZ ;  /* 0x00000000000a7805 */ /* 0x000fe4000001ff00 */
[----:B------:R-:W-:Y:S02]  /*0920*/  CS2R R8, SRZ ;  /* 0x0000000000087805 */ /* 0x000fe4000001ff00 */
[----:B------:R-:W-:Y:S02]  /*0930*/  CS2R R22, SRZ ;  /* 0x0000000000167805 */ /* 0x000fe4000001ff00 */
[----:B------:R-:W-:-:S05]  /*0940*/  CS2R R20, SRZ ;  /* 0x0000000000147805 */ /* 0x000fca000001ff00 */
[----:B------:R-:W-:Y:S05]  /*0950*/  @!P1 BRA `(.L_x_59) ;  /* 0x0000000800349947 */ /* 0x000fea0003800000 */
[----:B------:R-:W-:Y:S01]  /*0960*/  IADD3 R30, PT, PT, R0, -0x1, RZ ;  /* 0xffffffff001e7810 */ /* 0x000fe20007ffe0ff */
[----:B------:R-:W-:Y:S01]  /*0970*/  IMAD.MOV.U32 R25, RZ, RZ, RZ ;  /* 0x000000ffff197224 */ /* 0x000fe200078e00ff */
[----:B------:R-:W-:Y:S02]  /*0980*/  CS2R R10, SRZ ;  /* 0x00000000000a7805 */ /* 0x000fe4000001ff00 */
[----:B------:R-:W-:Y:S02]  /*0990*/  CS2R R8, SRZ ;  /* 0x0000000000087805 */ /* 0x000fe4000001ff00 */
[C---:B------:R-:W-:Y:S02]  /*09a0*/  ISETP.GE.U32.AND P1, PT, R30.reuse, 0x30, PT ;  /* 0x000000301e00780c */ /* 0x040fe40003f26070 */
[----:B------:R-:W-:Y:S02]  /*09b0*/  CS2R R22, SRZ ;  /* 0x0000000000167805 */ /* 0x000fe4000001ff00 */
[----:B-1----:R-:W-:-:S02]  /*09c0*/  LEA.HI R3, R30, 0x1, RZ, 0x1c ;  /* 0x000000011e037811 */ /* 0x002fc400078fe0ff */
[----:B------:R-:W-:Y:S02]  /*09d0*/  CS2R R20, SRZ ;  /* 0x0000000000147805 */ /* 0x000fe4000001ff00 */
[----:B------:R-:W-:-:S05]  /*09e0*/  LOP3.LUT P2, RZ, R3, 0x3, RZ, 0xc0, !PT ;  /* 0x0000000303ff7812 */ /* 0x000fca000784c0ff */
[----:B------:R-:W-:Y:S08]  /*09f0*/  @!P1 BRA `(.L_x_60) ;  /* 0x0000000400209947 */ /* 0x000ff00003800000 */
[----:B--2---:R-:W0:Y:S01]  /*0a00*/  S2R R7, SR_LANEID ;  /* 0x0000000000077919 */ /* 0x004e220000000000 */
[----:B------:R-:W-:Y:S02]  /*0a10*/  SHF.R.U32.HI R6, RZ, 0x1, R0 ;  /* 0x00000001ff067819 */ /* 0x000fe40000011600 */
[----:B------:R-:W-:Y:S02]  /*0a20*/  CS2R R24, SRZ ;  /* 0x0000000000187805 */ /* 0x000fe4000001ff00 */
[----:B------:R-:W-:Y:S01]  /*0a30*/  MOV R5, RZ ;  /* 0x000000ff00057202 */ /* 0x000fe20000000f00 */
[----:B------:R-:W-:Y:S01]  /*0a40*/  IMAD.MOV.U32 R11, RZ, RZ, RZ ;  /* 0x000000ffff0b7224 */ /* 0x000fe200078e00ff */
[----:B0-----:R-:W-:Y:S02]  /*0a50*/  LOP3.LUT R4, R7, 0x3, RZ, 0xc0, !PT ;  /* 0x0000000307047812 */ /* 0x001fe400078ec0ff */
[----:B------:R-:W-:-:S05]  /*0a60*/  SHF.R.U32.HI R7, RZ, 0x2, R7 ;  /* 0x00000002ff077819 */ /* 0x000fca0000011607 */
[----:B------:R-:W-:Y:S01]  /*0a70*/  IMAD.WIDE.U32 R6, R7, R6, R4 ;  /* 0x0000000607067225 */ /* 0x000fe200078e0004 */
[----:B------:R-:W-:-:S03]  /*0a80*/  SHF.L.U32 R5, R0, 0x4, RZ ;  /* 0x0000000400057819 */ /* 0x000fc600000006ff */
[C---:B------:R-:W-:Y:S01]  /*0a90*/  IMAD.SHL.U32 R2, R6.reuse, 0x4, RZ ;  /* 0x0000000406027824 */ /* 0x040fe200078e00ff */
[----:B------:R-:W-:-:S07]  /*0aa0*/  SHF.L.U64.HI R4, R6, 0x2, R7 ;  /* 0x0000000206047819 */ /* 0x000fce0000010207 */
.L_x_61:
[----:B------:R-:W0:Y:S01]  /*0ab0*/  S2R R7, SR_CgaCtaId ;  /* 0x0000000000077919 */ /* 0x000e220000008800 */
[----:B------:R-:W-:Y:S01]  /*0ac0*/  MOV R6, 0x400 ;  /* 0x0000040000067802 */ /* 0x000fe20000000f00 */
[----:B------:R-:W1:Y:S03]  /*0ad0*/  S2R R13, SR_SWINHI ;  /* 0x00000000000d7919 */ /* 0x000e660000002f00 */
[----:B0-----:R-:W-:-:S04]  /*0ae0*/  LEA R6, R7, R6, 0x18 ;  /* 0x0000000607067211 */ /* 0x001fc800078ec0ff */
[----:B------:R-:W-:Y:S02]  /*0af0*/  MOV R6, R6 ;  /* 0x0000000600067202 */ /* 0x000fe40000000f00 */
[----:B-1----:R-:W-:-:S03]  /*0b00*/  MOV R7, R13 ;  /* 0x0000000d00077202 */ /* 0x002fc60000000f00 */
[----:B------:R-:W-:-:S03]  /*0b10*/  IMAD.WIDE.U32 R6, R25, 0x2, R6 ;  /* 0x0000000219067825 */ /* 0x000fc600078e0006 */
[----:B------:R-:W-:Y:S01]  /*0b20*/  IADD3 R38, P1, PT, R6, R2, RZ ;  /* 0x0000000206267210 */ /* 0x000fe20007f3e0ff */
[----:B------:R-:W-:-:S03]  /*0b30*/  IMAD.WIDE R12, R5, 0x2, R6 ;  /* 0x00000002050c7825 */ /* 0x000fc600078e0206 */
[----:B------:R-:W-:Y:S02]  /*0b40*/  IADD3.X R39, PT, PT, R7, R4, RZ, P1, !PT ;  /* 0x0000000407277210 */ /* 0x000fe40000ffe4ff */
[----:B------:R-:W-:Y:S01]  /*0b50*/  IADD3 R36, P3, PT, R12, R2, RZ ;  /* 0x000000020c247210 */ /* 0x000fe20007f7e0ff */
[C---:B------:R-:W-:Y:S02]  /*0b60*/  IMAD.WIDE.U32 R26, R0.reuse, 0x10, R38 ;  /* 0x00000010001a7825 */ /* 0x040fe400078e0026 */
[----:B------:R-:W2:Y:S02]  /*0b70*/  LD.E R12, desc[UR10][R38.64] ;  /* 0x0000000a260c7980 */ /* 0x000ea4000c101900 */
[----:B------:R-:W-:Y:S02]  /*0b80*/  IMAD.X R37, R13, 0x1, R4, P3 ;  /* 0x000000010d257824 */ /* 0x000fe400018e0604 */
[----:B------:R-:W2:Y:S01]  /*0b90*/  LD.E R14, desc[UR10][R38.64+0x10] ;  /* 0x0000100a260e7980 */ /* 0x000ea2000c101900 */
[----:B------:R-:W-:-:S03]  /*0ba0*/  IMAD.WIDE.U32 R34, R0, 0x10, R36 ;  /* 0x0000001000227825 */ /* 0x000fc600078e0024 */
[----:B------:R-:W2:Y:S04]  /*0bb0*/  LD.E R16, desc[UR10][R36.64] ;  /* 0x0000000a24107980 */ /* 0x000ea8000c101900 */
[----:B------:R-:W2:Y:S04]  /*0bc0*/  LD.E R17, desc[UR10][R36.64+0x10] ;  /* 0x0000100a24117980 */ /* 0x000ea8000c101900 */
[----:B------:R-:W2:Y:S04]  /*0bd0*/  LD.E R13, desc[UR10][R26.64] ;  /* 0x0000000a1a0d7980 */ /* 0x000ea8000c101900 */
[----:B------:R-:W2:Y:S04]  /*0be0*/  LD.E R15, desc[UR10][R26.64+0x10] ;  /* 0x0000100a1a0f7980 */ /* 0x000ea8000c101900 */
[----:B------:R-:W3:Y:S04]  /*0bf0*/  LD.E R6, desc[UR10][R34.64] ;  /* 0x0000000a22067980 */ /* 0x000ee8000c101900 */
[----:B------:R-:W3:Y:S01]  /*0c00*/  LD.E R7, desc[UR10][R34.64+0x10] ;  /* 0x0000100a22077980 */ /* 0x000ee2000c101900 */
[----:B------:R-:W-:Y:S05]  /*0c10*/  WARPSYNC.ALL ;  /* 0x0000000000007948 */ /* 0x000fea0003800000 */
[----:B------:R-:W4:Y:S04]  /*0c20*/  LD.E R18, desc[UR10][R38.64+0x50] ;  /* 0x0000500a26127980 */ /* 0x000f28000c101900 */
[----:B------:R-:W4:Y:S04]  /*0c30*/  LD.E R19, desc[UR10][R26.64+0x50] ;  /* 0x0000500a1a137980 */ /* 0x000f28000c101900 */
[----:B------:R-:W5:Y:S04]  /*0c40*/  LD.E R28, desc[UR10][R34.64+0x40] ;  /* 0x0000400a221c7980 */ /* 0x000f68000c101900 */
[----:B------:R-:W5:Y:S01]  /*0c50*/  LD.E R29, desc[UR10][R34.64+0x50] ;  /* 0x0000500a221d7980 */ /* 0x000f62000c101900 */
[C---:B--2---:R-:W-:Y:S03]  /*0c60*/  HMMA.16816.F32.BF16 R20, R12.reuse, R16, R20 ;  /* 0x000000100c14723c */ /* 0x044fe60000041814 */
[----:B------:R-:W2:Y:S04]  /*0c70*/  LD.E R16, desc[UR10][R36.64+0x20] ;  /* 0x0000200a24107980 */ /* 0x000ea8000c101900 */
[----:B------:R-:W2:Y:S01]  /*0c80*/  LD.E R17, desc[UR10][R36.64+0x30] ;  /* 0x0000300a24117980 */ /* 0x000ea2000c101900 */
[----:B---3--:R-:W-:Y:S03]  /*0c90*/  HMMA.16816.F32.BF16 R12, R12, R6, R8 ;  /* 0x000000060c0c723c */ /* 0x008fe60000041808 */
[----:B------:R-:W2:Y:S04]  /*0ca0*/  LD.E R8, desc[UR10][R38.64+0x20] ;  /* 0x0000200a26087980 */ /* 0x000ea8000c101900 */
[----:B------:R-:W2:Y:S04]  /*0cb0*/  LD.E R10, desc[UR10][R38.64+0x30] ;  /* 0x0000300a260a7980 */ /* 0x000ea8000c101900 */
[----:B------:R-:W2:Y:S04]  /*0cc0*/  LD.E R9, desc[UR10][R26.64+0x20] ;  /* 0x0000200a1a097980 */ /* 0x000ea8000c101900 */
[----:B------:R-:W2:Y:S04]  /*0cd0*/  LD.E R11, desc[UR10][R26.64+0x30] ;  /* 0x0000300a1a0b7980 */ /* 0x000ea8000c101900 */
[----:B------:R-:W3:Y:S04]  /*0ce0*/  LD.E R6, desc[UR10][R34.64+0x20] ;  /* 0x0000200a22067980 */ /* 0x000ee8000c101900 */
[----:B------:R-:W3:Y:S01]  /*0cf0*/  LD.E R7, desc[UR10][R34.64+0x30] ;  /* 0x0000300a22077980 */ /* 0x000ee2000c101900 */
[C---:B--2---:R-:W-:Y:S03]  /*0d00*/  HMMA.16816.F32.BF16 R20, R8.reuse, R16, R20 ;  /* 0x000000100814723c */ /* 0x044fe60000041814 */
[----:B------:R-:W4:Y:S04]  /*0d10*/  LD.E R16, desc[UR10][R38.64+0x40] ;  /* 0x0000400a26107980 */ /* 0x000f28000c101900 */
[----:B------:R-:W4:Y:S01]  /*0d20*/  LD.E R17, desc[UR10][R26.64+0x40] ;  /* 0x0000400a1a117980 */ /* 0x000f22000c101900 */
[----:B---3--:R-:W-:Y:S03]  /*0d30*/  HMMA.16816.F32.BF16 R12, R8, R6, R12 ;  /* 0x00000006080c723c */ /* 0x008fe6000004180c */
[----:B------:R-:W4:Y:S04]  /*0d40*/  LD.E R6, desc[UR10][R36.64+0x40] ;  /* 0x0000400a24067980 */ /* 0x000f28000c101900 */
[----:B------:R-:W4:Y:S04]  /*0d50*/  LD.E R7, desc[UR10][R36.64+0x50] ;  /* 0x0000500a24077980 */ /* 0x000f28000c101900 */
[----:B------:R-:W2:Y:S04]  /*0d60*/  LD.E R9, desc[UR10][R26.64+0x60] ;  /* 0x0000600a1a097980 */ /* 0x000ea8000c101900 */
[----:B------:R-:W2:Y:S04]  /*0d70*/  LD.E R11, desc[UR10][R26.64+0x70] ;  /* 0x0000700a1a0b7980 */ /* 0x000ea8000c101900 */
[----:B------:R-:W2:Y:S04]  /*0d80*/  LD.E R8, desc[UR10][R38.64+0x60] ;  /* 0x0000600a26087980 */ /* 0x000ea8000c101900 */
[----:B------:R-:W2:Y:S04]  /*0d90*/  LD.E R10, desc[UR10][R38.64+0x70] ;  /* 0x0000700a260a7980 */ /* 0x000ea8000c101900 */
[----:B------:R-:W2:Y:S04]  /*0da0*/  LD.E R26, desc[UR10][R36.64+0x60] ;  /* 0x0000600a241a7980 */ /* 0x000ea8000c101900 */
[----:B------:R-:W2:Y:S01]  /*0db0*/  LD.E R27, desc[UR10][R36.64+0x70] ;  /* 0x0000700a241b7980 */ /* 0x000ea2000c101900 */
[C---:B----4-:R-:W-:Y:S03]  /*0dc0*/  HMMA.16816.F32.BF16 R20, R16.reuse, R6, R20 ;  /* 0x000000061014723c */ /* 0x050fe60000041814 */
[----:B------:R-:W3:Y:S04]  /*0dd0*/  LD.E R6, desc[UR10][R34.64+0x60] ;  /* 0x0000600a22067980 */ /* 0x000ee8000c101900 */
[----:B------:R-:W3:Y:S01]  /*0de0*/  LD.E R7, desc[UR10][R34.64+0x70] ;  /* 0x0000700a22077980 */ /* 0x000ee2000c101900 */
[----:B-----5:R-:W-:Y:S01]  /*0df0*/  HMMA.16816.F32.BF16 R12, R16, R28, R12 ;  /* 0x0000001c100c723c */ /* 0x020fe2000004180c */
[----:B------:R-:W-:-:S02]  /*0e00*/  LEA.HI R16, R30, 0x1, RZ, 0x1c ;  /* 0x000000011e107811 */ /* 0x000fc400078fe0ff */
[----:B------:R-:W-:-:S09]  /*0e10*/  IADD3 R24, PT, PT, R24, 0x4, RZ ;  /* 0x0000000418187810 */ /* 0x000fd20007ffe0ff */
[----:B--2---:R-:W-:Y:S01]  /*0e20*/  HMMA.16816.F32.BF16 R20, R8, R26, R20 ;  /* 0x0000001a0814723c */ /* 0x004fe20000041814 */
[----:B------:R-:W-:-:S07]  /*0e30*/  VIADD R25, R25, 0x40 ;  /* 0x0000004019197836 */ /* 0x000fce0000000000 */
[----:B---3--:R-:W-:Y:S01]  /*0e40*/  HMMA.16816.F32.BF16 R8, R8, R6, R12 ;  /* 0x000000060808723c */ /* 0x008fe2000004180c */
[----:B------:R-:W-:-:S04]  /*0e50*/  LOP3.LUT R7, R16, 0x1ffffffc, RZ, 0xc0, !PT ;  /* 0x1ffffffc10077812 */ /* 0x000fc800078ec0ff */
[----:B------:R-:W-:-:S13]  /*0e60*/  ISETP.NE.AND P1, PT, R24, R7, PT ;  /* 0x000000071800720c */ /* 0x000fda0003f25270 */
[----:B------:R-:W-:Y:S05]  /*0e70*/  @P1 BRA `(.L_x_61) ;  /* 0xfffffffc000c1947 */ /* 0x000fea000383ffff */
.L_x_60:
[----:B------:R-:W-:Y:S05]  /*0e80*/  @!P2 BRA `(.L_x_59) ;  /* 0x0000000000e8a947 */ /* 0x000fea0003800000 */
[----:B--2---:R-:W0:Y:S01]  /*0e90*/  S2R R5, SR_CgaCtaId ;  /* 0x0000000000057919 */ /* 0x004e220000008800 */
[----:B------:R-:W-:Y:S02]  /*0ea0*/  MOV R2, 0x400 ;  /* 0x0000040000027802 */ /* 0x000fe40000000f00 */
[----:B------:R-:W-:Y:S01]  /*0eb0*/  SHF.L.U32 R15, R0, 0x4, RZ ;  /* 0x00000004000f7819 */ /* 0x000fe200000006ff */
[----:B------:R-:W1:Y:S01]  /*0ec0*/  S2R R13, SR_SWINHI ;  /* 0x00000000000d7919 */ /* 0x000e620000002f00 */
[----:B------:R-:W2:Y:S01]  /*0ed0*/  S2R R12, SR_LANEID ;  /* 0x00000000000c7919 */ /* 0x000ea20000000000 */
[----:B0-----:R-:W-:Y:S01]  /*0ee0*/  LEA R2, R5, R2, 0x18 ;  /* 0x0000000205027211 */ /* 0x001fe200078ec0ff */
[----:B------:R-:W-:-:S03]  /*0ef0*/  IMAD.MOV.U32 R5, RZ, RZ, RZ ;  /* 0x000000ffff057224 */ /* 0x000fc600078e00ff */
[----:B------:R-:W-:Y:S02]  /*0f00*/  MOV R6, R2 ;  /* 0x0000000200067202 */ /* 0x000fe40000000f00 */
[----:B-1----:R-:W-:Y:S02]  /*0f10*/  MOV R7, R13 ;  /* 0x0000000d00077202 */ /* 0x002fe40000000f00 */
[----:B------:R-:W-:Y:S02]  /*0f20*/  SHF.R.U32.HI R2, RZ, 0x1, R0 ;  /* 0x00000001ff027819 */ /* 0x000fe40000011600 */
[----:B--2---:R-:W-:Y:S01]  /*0f30*/  LOP3.LUT R4, R12, 0x3, RZ, 0xc0, !PT ;  /* 0x000000030c047812 */ /* 0x004fe200078ec0ff */
[----:B------:R-:W-:Y:S01]  /*0f40*/  IMAD.WIDE.U32 R6, R25, 0x2, R6 ;  /* 0x0000000219067825 */ /* 0x000fe200078e0006 */
[----:B------:R-:W-:-:S05]  /*0f50*/  SHF.R.U32.HI R13, RZ, 0x2, R12 ;  /* 0x00000002ff0d7819 */ /* 0x000fca000001160c */
[----:B------:R-:W-:-:S04]  /*0f60*/  IMAD.WIDE.U32 R12, R13, R2, R4 ;  /* 0x000000020d0c7225 */ /* 0x000fc800078e0004 */
[----:B------:R-:W-:Y:S01]  /*0f70*/  IMAD.WIDE R4, R15, 0x2, R6 ;  /* 0x000000020f047825 */ /* 0x000fe200078e0206 */
[C---:B------:R-:W-:Y:S02]  /*0f80*/  LEA R24, P1, R12.reuse, R6, 0x2 ;  /* 0x000000060c187211 */ /* 0x040fe400078210ff */
[C---:B------:R-:W-:Y:S02]  /*0f90*/  LEA R26, P2, R12.reuse, R4, 0x2 ;  /* 0x000000040c1a7211 */ /* 0x040fe400078410ff */
[C-C-:B------:R-:W-:Y:S02]  /*0fa0*/  LEA.HI.X R25, R12.reuse, R7, R13.reuse, 0x2, P1 ;  /* 0x000000070c197211 */ /* 0x140fe400008f140d */
[----:B------:R-:W-:Y:S01]  /*0fb0*/  LEA.HI.X R27, R12, R5, R13, 0x2, P2 ;  /* 0x000000050c1b7211 */ /* 0x000fe200010f140d */
[C---:B------:R-:W-:Y:S02]  /*0fc0*/  IMAD.WIDE.U32 R16, R0.reuse, 0x10, R24 ;  /* 0x0000001000107825 */ /* 0x040fe400078e0018 */
[----:B------:R-:W2:Y:S02]  /*0fd0*/  LD.E R4, desc[UR10][R24.64] ;  /* 0x0000000a18047980 */ /* 0x000ea4000c101900 */
[----:B------:R-:W-:-:S02]  /*0fe0*/  IMAD.WIDE.U32 R18, R0, 0x10, R26 ;  /* 0x0000001000127825 */ /* 0x000fc400078e001a */
[----:B------:R-:W2:Y:S04]  /*0ff0*/  LD.E R6, desc[UR10][R24.64+0x10] ;  /* 0x0000100a18067980 */ /* 0x000ea8000c101900 */
[----:B------:R-:W2:Y:S04]  /*1000*/  LD.E R12, desc[UR10][R26.64] ;  /* 0x0000000a1a0c7980 */ /* 0x000ea8000c101900 */
[----:B------:R-:W2:Y:S04]  /*1010*/  LD.E R13, desc[UR10][R26.64+0x10] ;  /* 0x0000100a1a0d7980 */ /* 0x000ea8000c101900 */
[----:B------:R-:W2:Y:S04]  /*1020*/  LD.E R5, desc[UR10][R16.64] ;  /* 0x0000000a10057980 */ /* 0x000ea8000c101900 */
[----:B------:R-:W2:Y:S04]  /*1030*/  LD.E R7, desc[UR10][R16.64+0x10] ;  /* 0x0000100a10077980 */ /* 0x000ea8000c101900 */
[----:B------:R-:W3:Y:S04]  /*1040*/  LD.E R14, desc[UR10][R18.64] ;  /* 0x0000000a120e7980 */ /* 0x000ee8000c101900 */
[----:B------:R-:W3:Y:S01]  /*1050*/  LD.E R15, desc[UR10][R18.64+0x10] ;  /* 0x0000100a120f7980 */ /* 0x000ee2000c101900 */
[----:B------:R-:W-:Y:S01]  /*1060*/  LOP3.LUT R3, R3, 0x3, RZ, 0xc0, !PT ;  /* 0x0000000303037812 */ /* 0x000fe200078ec0ff */
[----:B------:R-:W-:Y:S05]  /*1070*/  WARPSYNC.ALL ;  /* 0x0000000000007948 */ /* 0x000fea0003800000 */
[----:B------:R-:W-:Y:S01]  /*1080*/  ISETP.NE.AND P1, PT, R3, 0x1, PT ;  /* 0x000000010300780c */ /* 0x000fe20003f25270 */
[C---:B--2---:R-:W-:Y:S08]  /*1090*/  HMMA.16816.F32.BF16 R20, R4.reuse, R12, R20 ;  /* 0x0000000c0414723c */ /* 0x044ff00000041814 */
[----:B---3--:R-:W-:Y:S04]  /*10a0*/  HMMA.16816.F32.BF16 R8, R4, R14, R8 ;  /* 0x0000000e0408723c */ /* 0x008fe80000041808 */
[----:B------:R-:W-:-:S01]  /*10b0*/  NOP ;  /* 0x0000000000007918 */ /* 0x000fc20000000000 */
[----:B------:R-:W-:-:S15]  /*10c0*/  @!P1 BRA `(.L_x_59) ;  /* 0x0000000000589947 */ /* 0x000fde0003800000 */
[----:B------:R-:W2:Y:S01]  /*10d0*/  LD.E R34, desc[UR10][R26.64+0x20] ;  /* 0x0000200a1a227980 */ /* 0x000ea2000c101900 */
[----:B------:R-:W-:-:S03]  /*10e0*/  ISETP.NE.AND P1, PT, R3, 0x2, PT ;  /* 0x000000020300780c */ /* 0x000fc60003f25270 */
[----:B------:R-:W2:Y:S04]  /*10f0*/  LD.E R35, desc[UR10][R26.64+0x30] ;  /* 0x0000300a1a237980 */ /* 0x000ea8000c101900 */
[----:B------:R-:W3:Y:S04]  /*1100*/  LD.E R28, desc[UR10][R18.64+0x20] ;  /* 0x0000200a121c7980 */ /* 0x000ee8000c101900 */
[----:B------:R-:W2:Y:S04]  /*1110*/  LD.E R4, desc[UR10][R24.64+0x20] ;  /* 0x0000200a18047980 */ /* 0x000ea8000c101900 */
[----:B------:R-:W2:Y:S04]  /*1120*/  LD.E R5, desc[UR10][R16.64+0x20] ;  /* 0x0000200a10057980 */ /* 0x000ea8000c101900 */
[----:B------:R-:W2:Y:S04]  /*1130*/  LD.E R6, desc[UR10][R24.64+0x30] ;  /* 0x0000300a18067980 */ /* 0x000ea8000c101900 */
[----:B------:R-:W2:Y:S04]  /*1140*/  LD.E R7, desc[UR10][R16.64+0x30] ;  /* 0x0000300a10077980 */ /* 0x000ea8000c101900 */
[----:B------:R-:W3:Y:S04]  /*1150*/  LD.E R29, desc[UR10][R18.64+0x30] ;  /* 0x0000300a121d7980 */ /* 0x000ee8000c101900 */
[----:B------:R-:W4:Y:S04]  /*1160*/  @P1 LD.E R2, desc[UR10][R26.64+0x40] ;  /* 0x0000400a1a021980 */ /* 0x000f28000c101900 */
[----:B------:R-:W4:Y:S04]  /*1170*/  @P1 LD.E R3, desc[UR10][R26.64+0x50] ;  /* 0x0000500a1a031980 */ /* 0x000f28000c101900 */
[----:B------:R-:W4:Y:S04]  /*1180*/  @P1 LD.E R12, desc[UR10][R24.64+0x40] ;  /* 0x0000400a180c1980 */ /* 0x000f28000c101900 */
[----:B------:R-:W4:Y:S04]  /*1190*/  @P1 LD.E R14, desc[UR10][R24.64+0x50] ;  /* 0x0000500a180e1980 */ /* 0x000f28000c101900 */
[----:B------:R-:W4:Y:S04]  /*11a0*/  @P1 LD.E R13, desc[UR10][R16.64+0x40] ;  /* 0x0000400a100d1980 */ /* 0x000f28000c101900 */
[----:B------:R-:W4:Y:S04]  /*11b0*/  @P1 LD.E R15, desc[UR10][R16.64+0x50] ;  /* 0x0000500a100f1980 */ /* 0x000f28000c101900 */
[----:B------:R-:W5:Y:S04]  /*11c0*/  @P1 LD.E R36, desc[UR10][R18.64+0x40] ;  /* 0x0000400a12241980 */ /* 0x000f68000c101900 */
[----:B------:R-:W5:Y:S01]  /*11d0*/  @P1 LD.E R37, desc[UR10][R18.64+0x50] ;  /* 0x0000500a12251980 */ /* 0x000f62000c101900 */
[C---:B--2---:R-:W-:Y:S08]  /*11e0*/  HMMA.16816.F32.BF16 R20, R4.reuse, R34, R20 ;  /* 0x000000220414723c */ /* 0x044ff00000041814 */
[----:B---3--:R-:W-:-:S12]  /*11f0*/  HMMA.16816.F32.BF16 R8, R4, R28, R8 ;  /* 0x0000001c0408723c */ /* 0x008fd80000041808 */
[C---:B----4-:R-:W-:Y:S08]  /*1200*/  @P1 HMMA.16816.F32.BF16 R20, R12.reuse, R2, R20 ;  /* 0x000000020c14123c */ /* 0x050ff00000041814 */
[----:B-----5:R-:W-:-:S15]  /*1210*/  @P1 HMMA.16816.F32.BF16 R8, R12, R36, R8 ;  /* 0x000000240c08123c */ /* 0x020fde0000041808 */
[----:B------:R-:W-:-:S05]  /*1220*/  NOP ;  /* 0x0000000000007918 */ /* 0x000fca0000000000 */
.L_x_59:
[----:B------:R-:W0:Y:S01]  /*1230*/  S2R R0, SR_LANEID ;  /* 0x0000000000007919 */ /* 0x000e220000000000 */
[----:B------:R-:W-:Y:S05]  /*1240*/  WARPSYNC.ALL ;  /* 0x0000000000007948 */ /* 0x000fea0003800000 */
[----:B0-----:R-:W-:Y:S02]  /*1250*/  SHF.R.U32.HI R2, RZ, 0x2, R0 ;  /* 0x00000002ff027819 */ /* 0x001fe40000011600 */
[----:B-1----:R-:W-:-:S04]  /*1260*/  LOP3.LUT R3, R0, 0x3, RZ, 0xc0, !PT ;  /* 0x0000000300037812 */ /* 0x002fc800078ec0ff */
[----:B------:R-:W-:-:S04]  /*1270*/  LEA R0, R2, R3, 0x3 ;  /* 0x0000000302007211 */ /* 0x000fc800078e18ff */
[----:B------:R-:W-:-:S05]  /*1280*/  LEA R0, R0, UR12, 0x3 ;  /* 0x0000000c00007c11 */ /* 0x000fca000f8e18ff */
[----:B------:R0:W-:Y:S04]  /*1290*/  STS.64 [R0], R20 ;  /* 0x0000001400007388 */ /* 0x0001e80000000a00 */
[----:B------:R0:W-:Y:S04]  /*12a0*/  STS.64 [R0+0x200], R22 ;  /* 0x0002001600007388 */ /* 0x0001e80000000a00 */
[----:B------:R0:W-:Y:S04]  /*12b0*/  STS.64 [R0+0x20], R8 ;  /* 0x0000200800007388 */ /* 0x0001e80000000a00 */
[----:B------:R0:W-:Y:S02]  /*12c0*/  STS.64 [R0+0x220], R10 ;  /* 0x0002200a00007388 */ /* 0x0001e40000000a00 */
.L_x_58:
[----:B------:R-:W3:Y:S01]  /*12d0*/  LDCU UR13, c[0x0][0x3ac] ;  /* 0x00007580ff0d77ac */ /* 0x000ee20008000800 */
[----:B0-----:R-:W-:Y:S01]  /*12e0*/  IMAD.U32 R0, RZ, RZ, UR5 ;  /* 0x00000005ff007e24 */ /* 0x001fe2000f8e00ff */
[----:B------:R-:W-:Y:S01]  /*12f0*/  ISETP.GT.U32.AND P1, PT, R33, 0xf, PT ;  /* 0x0000000f2100780c */ /* 0x000fe20003f24070 */
[----:B------:R-:W-:-:S03]  /*1300*/  USHF.L.U32 UR6, UR4, 0x4, URZ ;  /* 0x0000000404067899 */ /* 0x000fc600080006ff */
[----:B------:R-:W-:Y:S01]  /*1310*/  IADD3 R0, PT, PT, R0, 0x10, RZ ;  /* 0x0000001000007810 */ /* 0x000fe20007ffe0ff */
[----:B------:R-:W-:-:S03]  /*1320*/  ULOP3.LUT UR6, URZ, UR6, URZ, 0x33, !UPT ;  /* 0x00000006ff067292 */ /* 0x000fc6000f8e33ff */
[----:B---3--:R-:W-:-:S04]  /*1330*/  VIMNMX R2, PT, PT, R0, UR13, PT ;  /* 0x0000000d00027c48 */ /* 0x008fc8000bfe0100 */
[C---:B--2---:R-:W-:Y:S01]  /*1340*/  IADD3 R4, PT, PT, R2.reuse, -UR5, RZ ;  /* 0x8000000502047c10 */ /* 0x044fe2000fffe0ff */
[C---:B-1----:R-:W-:Y:S01]  /*1350*/  VIADD R3, R2.reuse, UR6 ;  /* 0x0000000602037c36 */ /* 0x042fe20008000000 */
[----:B------:R-:W-:Y:S05]  /*1360*/  WARPSYNC.ALL ;  /* 0x0000000000007948 */ /* 0x000fea0003800000 */
[----:B------:R-:W-:Y:S01]  /*1370*/  BSSY.RECONVERGENT B0, `(.L_x_62) ;  /* 0x00000bd000007945 */ /* 0x000fe20003800200 */
[----:B------:R-:W-:Y:S01]  /*1380*/  LOP3.LUT R5, R2, 0x3, RZ, 0xc0, !PT ;  /* 0x0000000302057812 */ /* 0x000fe200078ec0ff */
[----:B------:R-:W-:Y:S06]  /*1390*/  BAR.SYNC.DEFER_BLOCKING 0x0 ;  /* 0x0000000000007b1d */ /* 0x000fec0000010000 */
[----:B------:R-:W-:Y:S05]  /*13a0*/  @P1 BRA `(.L_x_63) ;  /* 0x0000000800e41947 */ /* 0x000fea0003800000 */
[----:B------:R-:W-:-:S07]  /*13b0*/  IMAD.MOV.U32 R6, RZ, RZ, R33 ;  /* 0x000000ffff067224 */ /* 0x000fce00078e0021 */
.L_x_75:
[----:B0-----:R-:W0:Y:S01]  /*13c0*/  LDCU UR6, c[0x0][0x3a8] ;  /* 0x00007500ff0677ac */ /* 0x001e220008000800 */
[----:B------:R-:W-:Y:S01]  /*13d0*/  IADD3 R7, PT, PT, R6, UR7, RZ ;  /* 0x0000000706077c10 */ /* 0x000fe2000fffe0ff */
[----:B------:R-:W-:Y:S03]  /*13e0*/  BSSY.RECONVERGENT B1, `(.L_x_64) ;  /* 0x00000b2000017945 */ /* 0x000fe60003800200 */
[----:B0-----:R-:W-:-:S13]  /*13f0*/  ISETP.GE.AND P1, PT, R7, UR6, PT ;  /* 0x0000000607007c0c */ /* 0x001fda000bf26270 */
[----:B-1234-:R-:W-:Y:S05]  /*1400*/  @P1 BRA `(.L_x_65) ;  /* 0x0000000800bc1947 */ /* 0x01efea0003800000 */
[----:B------:R-:W-:Y:S01]  /*1410*/  ISETP.GE.AND P1, PT, R4, 0x1, PT ;  /* 0x000000010400780c */ /* 0x000fe20003f26270 */
[----:B------:R-:W-:-:S12]  /*1420*/  IMAD.MOV.U32 R12, RZ, RZ, -0x800000 ;  /* 0xff800000ff0c7424 */ /* 0x000fd800078e00ff */
[----:B------:R-:W-:Y:S05]  /*1430*/  @!P1 BRA `(.L_x_66) ;  /* 0x0000000000b09947 */ /* 0x000fea0003800000 */
[----:B------:R-:W-:Y:S01]  /*1440*/  ISETP.GE.U32.AND P1, PT, R3, 0x3, PT ;  /* 0x000000030300780c */ /* 0x000fe20003f26070 */
[----:B------:R-:W-:Y:S01]  /*1450*/  IMAD.MOV.U32 R7, RZ, RZ, RZ ;  /* 0x000000ffff077224 */ /* 0x000fe200078e00ff */
[----:B------:R-:W-:-:S11]  /*1460*/  MOV R12, 0xff800000 ;  /* 0xff800000000c7802 */ /* 0x000fd60000000f00 */
[----:B------:R-:W-:Y:S05]  /*1470*/  @!P1 BRA `(.L_x_67) ;  /* 0x0000000000509947 */ /* 0x000fea0003800000 */
[----:B------:R-:W-:Y:S01]  /*1480*/  MOV R7, UR4 ;  /* 0x0000000400077c02 */ /* 0x000fe20008000f00 */
[----:B------:R-:W-:Y:S01]  /*1490*/  IMAD.MOV.U32 R12, RZ, RZ, -0x800000 ;  /* 0xff800000ff0c7424 */ /* 0x000fe200078e00ff */
[----:B------:R-:W0:Y:S03]  /*14a0*/  LDCU UR13, c[0x0][0x3b4] ;  /* 0x00007680ff0d77ac */ /* 0x000e260008000800 */
[----:B------:R-:W-:Y:S01]  /*14b0*/  IMAD R8, R7, -0x10, R2 ;  /* 0xfffffff007087824 */ /* 0x000fe200078e0202 */
[----:B------:R-:W-:-:S04]  /*14c0*/  UMOV UR6, URZ ;  /* 0x000000ff00067c82 */ /* 0x000fc80008000000 */
[----:B------:R-:W-:-:S07]  /*14d0*/  IADD3 R13, PT, PT, -R5, R8, RZ ;  /* 0x00000008050d7210 */ /* 0x000fce0007ffe1ff */
.L_x_68:
[----:B-1----:R-:W-:Y:S01]  /*14e0*/  LEA R7, R6, UR6, 0x4 ;  /* 0x0000000606077c11 */ /* 0x002fe2000f8e20ff */
[----:B------:R-:W-:-:S03]  /*14f0*/  UIADD3 UR6, UPT, UPT, UR6, 0x4, URZ ;  /* 0x0000000406067890 */ /* 0x000fc6000fffe0ff */
[----:B------:R-:W-:-:S03]  /*1500*/  LEA R7, R7, UR12, 0x2 ;  /* 0x0000000c07077c11 */ /* 0x000fc6000f8e10ff */
[----:B------:R-:W-:Y:S02]  /*1510*/  ISETP.NE.AND P1, PT, R13, UR6, PT ;  /* 0x000000060d007c0c */ /* 0x000fe4000bf25270 */
[----:B------:R-:W0:Y:S02]  /*1520*/  LDS.128 R8, [R7] ;  /* 0x0000000007087984 */ /* 0x000e240000000c00 */
[----:B0-----:R-:W-:Y:S01]  /*1530*/  FMUL R8, R8, UR13 ;  /* 0x0000000d08087c20 */ /* 0x001fe20008400000 */
[----:B------:R-:W-:Y:S01]  /*1540*/  FMUL R9, R9, UR13 ;  /* 0x0000000d09097c20 */ /* 0x000fe20008400000 */
[----:B------:R-:W-:Y:S01]  /*1550*/  FMUL R10, R10, UR13 ;  /* 0x0000000d0a0a7c20 */ /* 0x000fe20008400000 */
[----:B------:R-:W-:-:S03]  /*1560*/  FMUL R11, R11, UR13 ;  /* 0x0000000d0b0b7c20 */ /* 0x000fc60008400000 */
[----:B------:R-:W-:Y:S02]  /*1570*/  FMNMX3 R12, R12, R8, R9, !PT ;  /* 0x000000080c0c7276 */ /* 0x000fe40007800009 */
[----:B------:R1:W-:Y:S02]  /*1580*/  STS.128 [R7], R8 ;  /* 0x0000000807007388 */ /* 0x0003e40000000c00 */
[----:B------:R-:W-:Y:S01]  /*1590*/  FMNMX3 R12, R12, R10, R11, !PT ;  /* 0x0000000a0c0c7276 */ /* 0x000fe2000780000b */
[----:B------:R-:W-:Y:S06]  /*15a0*/  @P1 BRA `(.L_x_68) ;  /* 0xfffffffc00cc1947 */ /* 0x000fec000383ffff */
[----:B-1----:R-:W-:-:S07]  /*15b0*/  IMAD.MOV.U32 R7, RZ, RZ, R13 ;  /* 0x000000ffff077224 */ /* 0x002fce00078e000d */
.L_x_67:
[----:B------:R-:W-:-:S13]  /*15c0*/  ISETP.NE.AND P1, PT, R5, RZ, PT ;  /* 0x000000ff0500720c */ /* 0x000fda0003f25270 */
[----:B------:R-:W-:Y:S05]  /*15d0*/  @!P1 BRA `(.L_x_66) ;  /* 0x0000000000489947 */ /* 0x000fea0003800000 */
[----:B------:R-:W-:Y:S01]  /*15e0*/  LEA R7, R6, R7, 0x4 ;  /* 0x0000000706077211 */ /* 0x000fe200078e20ff */
[----:B------:R-:W0:Y:S01]  /*15f0*/  LDCU UR6, c[0x0][0x3b4] ;  /* 0x00007680ff0677ac */ /* 0x000e220008000800 */
[----:B------:R-:W-:Y:S02]  /*1600*/  ISETP.NE.AND P1, PT, R5, 0x1, PT ;  /* 0x000000010500780c */ /* 0x000fe40003f25270 */
[----:B------:R-:W-:-:S05]  /*1610*/  LEA R10, R7, UR12, 0x2 ;  /* 0x0000000c070a7c11 */ /* 0x000fca000f8e10ff */
[----:B------:R-:W0:Y:S02]  /*1620*/  LDS R7, [R10] ;  /* 0x000000000a077984 */ /* 0x000e240000000800 */
[----:B0-----:R-:W-:-:S05]  /*1630*/  FMUL R7, R7, UR6 ;  /* 0x0000000607077c20 */ /* 0x001fca0008400000 */
[----:B------:R0:W-:Y:S01]  /*1640*/  STS [R10], R7 ;  /* 0x000000070a007388 */ /* 0x0001e20000000800 */
[----:B------:R-:W-:Y:S01]  /*1650*/  FMNMX R12, R12, R7, !PT ;  /* 0x000000070c0c7209 */ /* 0x000fe20007800000 */
[----:B------:R-:W-:Y:S06]  /*1660*/  @!P1 BRA `(.L_x_66) ;  /* 0x0000000000249947 */ /* 0x000fec0003800000 */
[----:B------:R-:W-:Y:S01]  /*1670*/  ISETP.NE.AND P1, PT, R5, 0x2, PT ;  /* 0x000000020500780c */ /* 0x000fe20003f25270 */
[----:B0-----:R-:W0:-:S12]  /*1680*/  LDS R7, [R10+0x4] ;  /* 0x000004000a077984 */ /* 0x001e180000000800 */
[----:B------:R-:W1:Y:S01]  /*1690*/  @P1 LDS R8, [R10+0x8] ;  /* 0x000008000a081984 */ /* 0x000e620000000800 */
[----:B0-----:R-:W-:-:S05]  /*16a0*/  FMUL R7, R7, UR6 ;  /* 0x0000000607077c20 */ /* 0x001fca0008400000 */
[----:B------:R2:W-:Y:S01]  /*16b0*/  STS [R10+0x4], R7 ;  /* 0x000004070a007388 */ /* 0x0005e20000000800 */
[----:B------:R-:W-:Y:S01]  /*16c0*/  FMNMX R12, R12, R7, !PT ;  /* 0x000000070c0c7209 */ /* 0x000fe20007800000 */
[----:B-1----:R-:W-:-:S05]  /*16d0*/  @P1 FMUL R9, R8, UR6 ;  /* 0x0000000608091c20 */ /* 0x002fca0008400000 */
[----:B------:R2:W-:Y:S01]  /*16e0*/  @P1 STS [R10+0x8], R9 ;  /* 0x000008090a001388 */ /* 0x0005e20000000800 */
[----:B------:R-:W-:-:S07]  /*16f0*/  @P1 FMNMX R12, R12, R9, !PT ;  /* 0x000000090c0c1209 */ /* 0x000fce0007800000 */
.L_x_66:
[----:B0-2---:R-:W-:-:S05]  /*1700*/  LEA R7, R6, UR16, 0x2 ;  /* 0x0000001006077c11 */ /* 0x005fca000f8e10ff */
[----:B------:R-:W2:Y:S01]  /*1710*/  LDL R11, [R7] ;  /* 0x00000000070b7983 */ /* 0x000ea20000100800 */
[----:B------:R-:W-:Y:S01]  /*1720*/  BSSY.RECONVERGENT B2, `(.L_x_69) ;  /* 0x0000013000027945 */ /* 0x000fe20003800200 */
[----:B------:R-:W-:Y:S02]  /*1730*/  ISETP.GE.AND P2, PT, R4, 0x1, PT ;  /* 0x000000010400780c */ /* 0x000fe40003f46270 */
[C---:B--2---:R-:W-:Y:S02]  /*1740*/  FSETP.NEU.AND P1, PT, R11.reuse, -INF , PT ;  /* 0xff8000000b00780b */ /* 0x044fe40003f2d000 */
[----:B------:R-:W-:-:S11]  /*1750*/  FMNMX R12, R11, R12, !PT ;  /* 0x0000000c0b0c7209 */ /* 0x000fd60007800000 */
[----:B------:R-:W-:Y:S05]  /*1760*/  @!P1 BRA `(.L_x_70) ;  /* 0x0000000000389947 */ /* 0x000fea0003800000 */
[----:B------:R-:W2:Y:S01]  /*1770*/  LDL R13, [R7+0x40] ;  /* 0x00004000070d7983 */ /* 0x000ea20000100800 */
[----:B------:R-:W-:Y:S02]  /*1780*/  IMAD.MOV.U32 R9, RZ, RZ, 0x3bbb989d ;  /* 0x3bbb989dff097424 */ /* 0x000fe400078e00ff */
[----:B------:R-:W-:Y:S01]  /*1790*/  FADD R8, R11, -R12 ;  /* 0x8000000c0b087221 */ /* 0x000fe20000000000 */
[----:B------:R-:W-:-:S03]  /*17a0*/  MOV R10, 0x437c0000 ;  /* 0x437c0000000a7802 */ /* 0x000fc60000000f00 */
[----:B------:R-:W-:-:S04]  /*17b0*/  FFMA.SAT R9, R8, R9, 0.5 ;  /* 0x3f00000008097423 */ /* 0x000fc80000002009 */
[----:B------:R-:W-:-:S04]  /*17c0*/  FFMA.RM R9, R9, R10, 12582913 ;  /* 0x4b40000109097423 */ /* 0x000fc8000000400a */
[C---:B------:R-:W-:Y:S01]  /*17d0*/  FADD R11, R9.reuse, -12583039 ;  /* 0xcb40007f090b7421 */ /* 0x040fe20000000000 */
[----:B------:R-:W-:-:S03]  /*17e0*/  IMAD.SHL.U32 R9, R9, 0x800000, RZ ;  /* 0x0080000009097824 */ /* 0x000fc600078e00ff */
[----:B------:R-:W-:-:S04]  /*17f0*/  FFMA R11, R8, 1.4426950216293334961, -R11 ;  /* 0x3fb8aa3b080b7823 */ /* 0x000fc8000000080b */
[----:B------:R-:W-:-:S04]  /*1800*/  FFMA R11, R8, 1.925963033500011079e-08, R11 ;  /* 0x32a57060080b7823 */ /* 0x000fc8000000000b */
[----:B------:R-:W0:Y:S02]  /*1810*/  MUFU.EX2 R8, R11 ;  /* 0x0000000b00087308 */ /* 0x000e240000000800 */
[----:B0-----:R-:W-:-:S04]  /*1820*/  FMUL R8, R9, R8 ;  /* 0x0000000809087220 */ /* 0x001fc80000400000 */
[----:B--2---:R-:W-:-:S05]  /*1830*/  FMUL R8, R8, R13 ;  /* 0x0000000d08087220 */ /* 0x004fca0000400000 */
[----:B------:R0:W-:Y:S02]  /*1840*/  STL [R7+0x40], R8 ;  /* 0x0000400807007387 */ /* 0x0001e40000100800 */
.L_x_70:
[----:B------:R-:W-:Y:S05]  /*1850*/  BSYNC.RECONVERGENT B2 ;  /* 0x0000000000027941 */ /* 0x000fea0003800200 */
.L_x_69:
[----:B------:R-:W-:Y:S05]  /*1860*/  @!P2 BRA `(.L_x_71) ;  /* 0x0000000400a0a947 */ /* 0x000fea0003800000 */
[----:B------:R1:W5:Y:S01]  /*1870*/  LDL R13, [R7+0x40] ;  /* 0x00004000070d7983 */ /* 0x0003620000100800 */
[----:B------:R-:W-:Y:S02]  /*1880*/  ISETP.GE.U32.AND P1, PT, R3, 0x3, PT ;  /* 0x000000030300780c */ /* 0x000fe40003f26070 */
[----:B------:R-:W-:-:S11]  /*1890*/  MOV R14, RZ ;  /* 0x000000ff000e7202 */ /* 0x000fd60000000f00 */
[----:B-1----:R-:W-:Y:S05]  /*18a0*/  @!P1 BRA `(.L_x_72) ;  /* 0x0000000000d49947 */ /* 0x002fea0003800000 */
[----:B------:R-:W-:Y:S01]  /*18b0*/  IMAD.U32 R9, RZ, RZ, UR4 ;  /* 0x00000004ff097e24 */ /* 0x000fe2000f8e00ff */
[----:B------:R-:W-:-:S03]  /*18c0*/  UMOV UR6, URZ ;  /* 0x000000ff00067c82 */ /* 0x000fc60008000000 */
[----:B------:R-:W-:-:S05]  /*18d0*/  IMAD R14, R9, -0x10, R2 ;  /* 0xfffffff0090e7824 */ /* 0x000fca00078e0202 */
[----:B------:R-:W-:-:S07]  /*18e0*/  IADD3 R14, PT, PT, -R5, R14, RZ ;  /* 0x0000000e050e7210 */ /* 0x000fce0007ffe1ff */
.L_x_73:
[----:B-1----:R-:W-:Y:S01]  /*18f0*/  LEA R15, R6, UR6, 0x4 ;  /* 0x00000006060f7c11 */ /* 0x002fe2000f8e20ff */
[----:B------:R-:W-:Y:S01]  /*1900*/  IMAD.MOV.U32 R23, RZ, RZ, 0x3bbb989d ;  /* 0x3bbb989dff177424 */ /* 0x000fe200078e00ff */
[----:B------:R-:W-:Y:S01]  /*1910*/  MOV R17, 0x437c0000 ;  /* 0x437c000000117802 */ /* 0x000fe20000000f00 */
[----:B------:R-:W-:Y:S01]  /*1920*/  UIADD3 UR6, UPT, UPT, UR6, 0x4, URZ ;  /* 0x0000000406067890 */ /* 0x000fe2000fffe0ff */
[----:B------:R-:W-:-:S05]  /*1930*/  LEA R15, R15, UR12, 0x2 ;  /* 0x0000000c0f0f7c11 */ /* 0x000fca000f8e10ff */
[----:B0-----:R-:W0:Y:S01]  /*1940*/  LDS.128 R8, [R15] ;  /* 0x000000000f087984 */ /* 0x001e220000000c00 */
[----:B------:R-:W-:Y:S01]  /*1950*/  ISETP.NE.AND P1, PT, R14, UR6, PT ;  /* 0x000000060e007c0c */ /* 0x000fe2000bf25270 */
[C---:B0-----:R-:W-:Y:S01]  /*1960*/  FADD R18, -R12.reuse, R9 ;  /* 0x000000090c127221 */ /* 0x041fe20000000100 */
[C---:B------:R-:W-:Y:S01]  /*1970*/  FADD R16, -R12.reuse, R8 ;  /* 0x000000080c107221 */ /* 0x040fe20000000100 */
[C---:B------:R-:W-:Y:S01]  /*1980*/  FADD R10, -R12.reuse, R10 ;  /* 0x0000000a0c0a7221 */ /* 0x040fe20000000100 */
[----:B------:R-:W-:Y:S01]  /*1990*/  FADD R22, -R12, R11 ;  /* 0x0000000b0c167221 */ /* 0x000fe20000000100 */
[-C--:B------:R-:W-:Y:S01]  /*19a0*/  FFMA.SAT R20, R18, R23.reuse, 0.5 ;  /* 0x3f00000012147423 */ /* 0x080fe20000002017 */
[----:B------:R-:W-:-:S03]  /*19b0*/  FFMA.SAT R8, R16, R23, 0.5 ;  /* 0x3f00000010087423 */ /* 0x000fc60000002017 */
[-C--:B------:R-:W-:Y:S01]  /*19c0*/  FFMA.RM R9, R20, R17.reuse, 12582913 ;  /* 0x4b40000114097423 */ /* 0x080fe20000004011 */
[----:B------:R-:W-:Y:S01]  /*19d0*/  FFMA.RM R8, R8, R17, 12582913 ;  /* 0x4b40000108087423 */ /* 0x000fe20000004011 */
[----:B------:R-:W-:Y:S02]  /*19e0*/  FFMA.SAT R20, R10, R23, 0.5 ;  /* 0x3f0000000a147423 */ /* 0x000fe40000002017 */
[C---:B------:R-:W-:Y:S01]  /*19f0*/  FADD R21, R9.reuse, -12583039 ;  /* 0xcb40007f09157421 */ /* 0x040fe20000000000 */
[----:B------:R-:W-:Y:S01]  /*1a00*/  FADD R19, R8, -12583039 ;  /* 0xcb40007f08137421 */ /* 0x000fe20000000000 */
[----:B------:R-:W-:Y:S01]  /*1a10*/  FFMA.RM R11, R20, R17, 12582913 ;  /* 0x4b400001140b7423 */ /* 0x000fe20000004011 */
[----:B------:R-:W-:Y:S01]  /*1a20*/  FFMA.SAT R20, R22, R23, 0.5 ;  /* 0x3f00000016147423 */ /* 0x000fe20000002017 */
[----:B------:R-:W-:Y:S01]  /*1a30*/  FFMA R21, R18, 1.4426950216293334961, -R21 ;  /* 0x3fb8aa3b12157823 */ /* 0x000fe20000000815 */
[----:B------:R-:W-:Y:S01]  /*1a40*/  FFMA R19, R16, 1.4426950216293334961, -R19 ;  /* 0x3fb8aa3b10137823 */ /* 0x000fe20000000813 */
[----:B------:R-:W-:Y:S01]  /*1a50*/  SHF.L.U32 R9, R9, 0x17, RZ ;  /* 0x0000001709097819 */ /* 0x000fe200000006ff */
[----:B------:R-:W-:Y:S01]  /*1a60*/  FFMA.RM R20, R20, R17, 12582913 ;  /* 0x4b40000114147423 */ /* 0x000fe20000004011 */
[----:B------:R-:W-:Y:S01]  /*1a70*/  FFMA R21, R18, 1.925963033500011079e-08, R21 ;  /* 0x32a5706012157823 */ /* 0x000fe20000000015 */
[----:B------:R-:W-:Y:S01]  /*1a80*/  FFMA R16, R16, 1.925963033500011079e-08, R19 ;  /* 0x32a5706010107823 */ /* 0x000fe20000000013 */
[----:B------:R-:W-:Y:S01]  /*1a90*/  FADD R19, R11, -12583039 ;  /* 0xcb40007f0b137421 */ /* 0x000fe20000000000 */
[----:B------:R-:W-:Y:S01]  /*1aa0*/  FADD R17, R20, -12583039 ;  /* 0xcb40007f14117421 */ /* 0x000fe20000000000 */
[----:B------:R-:W0:Y:S02]  /*1ab0*/  MUFU.EX2 R18, R21 ;  /* 0x0000001500127308 */ /* 0x000e240000000800 */
[----:B------:R-:W-:Y:S01]  /*1ac0*/  FFMA R19, R10, 1.4426950216293334961, -R19 ;  /* 0x3fb8aa3b0a137823 */ /* 0x000fe20000000813 */
[----:B------:R-:W-:-:S03]  /*1ad0*/  FFMA R17, R22, 1.4426950216293334961, -R17 ;  /* 0x3fb8aa3b16117823 */ /* 0x000fc60000000811 */
[----:B------:R-:W-:Y:S01]  /*1ae0*/  FFMA R19, R10, 1.925963033500011079e-08, R19 ;  /* 0x32a570600a137823 */ /* 0x000fe20000000013 */
[----:B------:R-:W-:Y:S01]  /*1af0*/  FFMA R22, R22, 1.925963033500011079e-08, R17 ;  /* 0x32a5706016167823 */ /* 0x000fe20000000011 */
[----:B------:R-:W1:Y:S01]  /*1b00*/  MUFU.EX2 R16, R16 ;  /* 0x0000001000107308 */ /* 0x000e620000000800 */
[----:B------:R-:W-:Y:S01]  /*1b10*/  IMAD.SHL.U32 R10, R11, 0x800000, RZ ;  /* 0x008000000b0a7824 */ /* 0x000fe200078e00ff */
[----:B------:R-:W-:Y:S01]  /*1b20*/  SHF.L.U32 R11, R20, 0x17, RZ ;  /* 0x00000017140b7819 */ /* 0x000fe200000006ff */
[----:B------:R-:W-:-:S05]  /*1b30*/  IMAD.SHL.U32 R17, R8, 0x800000, RZ ;  /* 0x0080000008117824 */ /* 0x000fca00078e00ff */
[----:B------:R-:W2:Y:S01]  /*1b40*/  MUFU.EX2 R19, R19 ;  /* 0x0000001300137308 */ /* 0x000ea20000000800 */
[----:B0-----:R-:W-:-:S07]  /*1b50*/  FMUL R9, R9, R18 ;  /* 0x0000001209097220 */ /* 0x001fce0000400000 */
[----:B------:R-:W0:Y:S01]  /*1b60*/  MUFU.EX2 R22, R22 ;  /* 0x0000001600167308 */ /* 0x000e220000000800 */
[----:B-1----:R-:W-:-:S04]  /*1b70*/  FMUL R8, R17, R16 ;  /* 0x0000001011087220 */ /* 0x002fc80000400000 */
[----:B-----5:R-:W-:Y:S01]  /*1b80*/  FADD R16, R8, R13 ;  /* 0x0000000d08107221 */ /* 0x020fe20000000000 */
[----:B--2---:R-:W-:-:S03]  /*1b90*/  FMUL R10, R10, R19 ;  /* 0x000000130a0a7220 */ /* 0x004fc60000400000 */
[----:B------:R-:W-:-:S04]  /*1ba0*/  FADD R13, R16, R9 ;  /* 0x00000009100d7221 */ /* 0x000fc80000000000 */
[----:B------:R-:W-:Y:S01]  /*1bb0*/  FADD R16, R13, R10 ;  /* 0x0000000a0d107221 */ /* 0x000fe20000000000 */
[----:B0-----:R-:W-:-:S04]  /*1bc0*/  FMUL R11, R11, R22 ;  /* 0x000000160b0b7220 */ /* 0x001fc80000400000 */
[----:B------:R-:W-:Y:S01]  /*1bd0*/  FADD R13, R16, R11 ;  /* 0x0000000b100d7221 */ /* 0x000fe20000000000 */
[----:B------:R1:W-:Y:S01]  /*1be0*/  STS.128 [R15], R8 ;  /* 0x000000080f007388 */ /* 0x0003e20000000c00 */
[----:B------:R-:W-:Y:S05]  /*1bf0*/  @P1 BRA `(.L_x_73) ;  /* 0xfffffffc003c1947 */ /* 0x000fea000383ffff */
.L_x_72:
[----:B------:R-:W-:-:S13]  /*1c00*/  ISETP.NE.AND P1, PT, R5, RZ, PT ;  /* 0x000000ff0500720c */ /* 0x000fda0003f25270 */
[----:B------:R-:W-:Y:S05]  /*1c10*/  @!P1 BRA `(.L_x_74) ;  /* 0x0000000000b09947 */ /* 0x000fea0003800000 */
[----:B01----:R-:W-:Y:S01]  /*1c20*/  IMAD R8, R6, 0x10, R14 ;  /* 0x0000001006087824 */ /* 0x003fe200078e020e */
[----:B------:R-:W-:Y:S01]  /*1c30*/  MOV R16, 0x3bbb989d ;  /* 0x3bbb989d00107802 */ /* 0x000fe20000000f00 */
[----:B------:R-:W-:Y:S01]  /*1c40*/  IMAD.MOV.U32 R11, RZ, RZ, 0x437c0000 ;  /* 0x437c0000ff0b7424 */ /* 0x000fe200078e00ff */
[----:B------:R-:W-:Y:S02]  /*1c50*/  ISETP.NE.AND P1, PT, R5, 0x1, PT ;  /* 0x000000010500780c */ /* 0x000fe40003f25270 */
[----:B------:R-:W-:-:S05]  /*1c60*/  LEA R8, R8, UR12, 0x2 ;  /* 0x0000000c08087c11 */ /* 0x000fca000f8e10ff */
[----:B------:R-:W0:Y:S02]  /*1c70*/  LDS R9, [R8] ;  /* 0x0000000008097984 */ /* 0x000e240000000800 */
[----:B0-----:R-:W-:-:S04]  /*1c80*/  FADD R9, -R12, R9 ;  /* 0x000000090c097221 */ /* 0x001fc80000000100 */
        /* <DEDUP_REMOVED lines=8> */
[----:B-----5:R-:W-:Y:S01]  /*1d10*/  FADD R13, R13, R9 ;  /* 0x000000090d0d7221 */ /* 0x020fe20000000000 */
[----:B------:R2:W-:Y:S01]  /*1d20*/  STS [R8], R9 ;  /* 0x0000000908007388 */ /* 0x0005e20000000800 */
[----:B------:R-:W-:Y:S05]  /*1d30*/  @!P1 BRA `(.L_x_74) ;  /* 0x0000000000689947 */ /* 0x000fea0003800000 */
[----:B--2---:R-:W0:Y:S01]  /*1d40*/  LDS R9, [R8+0x4] ;  /* 0x0000040008097984 */ /* 0x004e220000000800 */
[----:B------:R-:W-:Y:S01]  /*1d50*/  ISETP.NE.AND P1, PT, R5, 0x2, PT ;  /* 0x000000020500780c */ /* 0x000fe20003f25270 */
[----:B0-----:R-:W-:-:S04]  /*1d60*/  FADD R9, -R12, R9 ;  /* 0x000000090c097221 */ /* 0x001fc80000000100 */
        /* <DEDUP_REMOVED lines=8> */
[----:B------:R-:W-:Y:S01]  /*1df0*/  FADD R13, R13, R9 ;  /* 0x000000090d0d7221 */ /* 0x000fe20000000000 */
[----:B------:R3:W-:Y:S01]  /*1e00*/  STS [R8+0x4], R9 ;  /* 0x0000040908007388 */ /* 0x0007e20000000800 */
[----:B------:R-:W-:Y:S05]  /*1e10*/  @!P1 BRA `(.L_x_74) ;  /* 0x0000000000309947 */ /* 0x000fea0003800000 */
[----:B---3--:R-:W0:Y:S02]  /*1e20*/  LDS R9, [R8+0x8] ;  /* 0x0000080008097984 */ /* 0x008e240000000800 */
        /* <DEDUP_REMOVED lines=10> */
[----:B------:R4:W-:Y:S06]  /*1ed0*/  STS [R8+0x8], R9 ;  /* 0x0000080908007388 */ /* 0x0009ec0000000800 */
.L_x_74:
[----:B-----5:R0:W-:Y:S02]  /*1ee0*/  STL [R7+0x40], R13 ;  /* 0x0000400d07007387 */ /* 0x0201e40000100800 */
.L_x_71:
[----:B------:R0:W-:Y:S02]  /*1ef0*/  STL [R7], R12 ;  /* 0x0000000c07007387 */ /* 0x0001e40000100800 */
.L_x_65:
[----:B------:R-:W-:Y:S05]  /*1f00*/  BSYNC.RECONVERGENT B1 ;  /* 0x0000000000017941 */ /* 0x000fea0003800200 */
.L_x_64:
[----:B------:R-:W-:-:S05]  /*1f10*/  VIADD R6, R6, UR14 ;  /* 0x0000000e06067c36 */ /* 0x000fca0008000000 */
[----:B------:R-:W-:-:S13]  /*1f20*/  ISETP.GE.U32.AND P1, PT, R6, 0x10, PT ;  /* 0x000000100600780c */ /* 0x000fda0003f26070 */
[----:B------:R-:W-:Y:S05]  /*1f30*/  @!P1 BRA `(.L_x_75) ;  /* 0xfffffff400209947 */ /* 0x000fea000383ffff */
.L_x_63:
[----:B------:R-:W-:Y:S05]  /*1f40*/  BSYNC.RECONVERGENT B0 ;  /* 0x0000000000007941 */ /* 0x000fea0003800200 */
.L_x_62:
[----:B------:R-:W-:Y:S01]  /*1f50*/  BAR.SYNC.DEFER_BLOCKING 0x0 ;  /* 0x0000000000007b1d */ /* 0x000fe20000010000 */
[----:B-1234-:R-:W-:Y:S01]  /*1f60*/  MOV R9, UR4 ;  /* 0x0000000400097c02 */ /* 0x01efe20008000f00 */
[----:B0-----:R-:W-:Y:S01]  /*1f70*/  IMAD.MOV.U32 R7, RZ, RZ, RZ ;  /* 0x000000ffff077224 */ /* 0x001fe200078e00ff */
[----:B------:R-:W-:-:S03]  /*1f80*/  LOP3.LUT R6, R2, 0x7, RZ, 0xc0, !PT ;  /* 0x0000000702067812 */ /* 0x000fc600078ec0ff */
[----:B------:R-:W-:-:S05]  /*1f90*/  IMAD R9, R9, -0x10, R2 ;  /* 0xfffffff009097824 */ /* 0x000fca00078e0202 */
[----:B------:R-:W-:-:S07]  /*1fa0*/  IADD3 R8, PT, PT, -R6, R9, RZ ;  /* 0x0000000906087210 */ /* 0x000fce0007ffe1ff */
.L_x_84:
[----:B------:R-:W0:Y:S01]  /*1fb0*/  LDCU UR13, c[0x0][0x3b0] ;  /* 0x00007600ff0d77ac */ /* 0x000e220008000800 */
[----:B------:R-:W-:Y:S01]  /*1fc0*/  IADD3 R9, PT, PT, R7, UR7, RZ ;  /* 0x0000000707097c10 */ /* 0x000fe2000fffe0ff */
[----:B------:R-:W-:Y:S01]  /*1fd0*/  BSSY.RECONVERGENT B0, `(.L_x_76) ;  /* 0x00000d7000007945 */ /* 0x000fe20003800200 */
[----:B------:R-:W1:Y:S01]  /*1fe0*/  LDCU UR6, c[0x0][0x3a8] ;  /* 0x00007500ff0677ac */ /* 0x000e620008000800 */
[----:B0-----:R-:W-:Y:S01]  /*1ff0*/  IMAD.U32 R12, RZ, RZ, UR13 ;  /* 0x0000000dff0c7e24 */ /* 0x001fe2000f8e00ff */
[----:B------:R-:W0:Y:S04]  /*2000*/  LDCU UR13, c[0x0][0x3ac] ;  /* 0x00007580ff0d77ac */ /* 0x000e280008000800 */
[----:B------:R-:W-:-:S04]  /*2010*/  ISETP.GE.AND P1, PT, R33, R12, PT ;  /* 0x0000000c2100720c */ /* 0x000fc80003f26270 */
[----:B-1----:R-:W-:-:S13]  /*2020*/  ISETP.GE.OR P1, PT, R9, UR6, P1 ;  /* 0x0000000609007c0c */ /* 0x002fda0008f26670 */
[----:B0-----:R-:W-:Y:S05]  /*2030*/  @P1 BRA `(.L_x_77) ;  /* 0x0000000c00401947 */ /* 0x001fea0003800000 */
[----:B------:R-:W-:Y:S01]  /*2040*/  LEA R9, R7, UR9, 0x2 ;  /* 0x0000000907097c11 */ /* 0x000fe2000f8e10ff */
[----:B------:R-:W-:-:S07]  /*2050*/  IMAD.MOV.U32 R10, RZ, RZ, R33 ;  /* 0x000000ffff0a7224 */ /* 0x000fce00078e0021 */
.L_x_83:
[----:B------:R-:W-:Y:S02]  /*2060*/  ISETP.GE.AND P1, PT, R4, 0x1, PT ;  /* 0x000000010400780c */ /* 0x000fe40003f26270 */
[----:B------:R-:W-:-:S11]  /*2070*/  MOV R11, RZ ;  /* 0x000000ff000b7202 */ /* 0x000fd60000000f00 */
[----:B------:R-:W-:Y:S05]  /*2080*/  @!P1 BRA `(.L_x_78) ;  /* 0x0000000c00089947 */ /* 0x000fea0003800000 */
[----:B------:R-:W-:Y:S01]  /*2090*/  ISETP.GE.U32.AND P1, PT, R3, 0x7, PT ;  /* 0x000000070300780c */ /* 0x000fe20003f26070 */
[----:B------:R-:W-:Y:S01]  /*20a0*/  VIADD R22, R10, UR8 ;  /* 0x000000080a167c36 */ /* 0x000fe20008000000 */
[----:B------:R-:W-:Y:S01]  /*20b0*/  MOV R11, RZ ;  /* 0x000000ff000b7202 */ /* 0x000fe20000000f00 */
[----:B------:R-:W-:-:S10]  /*20c0*/  IMAD.MOV.U32 R20, RZ, RZ, RZ ;  /* 0x000000ffff147224 */ /* 0x000fd400078e00ff */
[----:B------:R-:W-:Y:S05]  /*20d0*/  @!P1 BRA `(.L_x_79) ;  /* 0x0000000400609947 */ /* 0x000fea0003800000 */
[----:B------:R-:W-:Y:S01]  /*20e0*/  MOV R11, RZ ;  /* 0x000000ff000b7202 */ /* 0x000fe20000000f00 */
[----:B------:R-:W-:-:S07]  /*20f0*/  IMAD.MOV.U32 R26, RZ, RZ, RZ ;  /* 0x000000ffff1a7224 */ /* 0x000fce00078e00ff */
.L_x_80:
[----:B------:R-:W-:-:S04]  /*2100*/  IADD3 R29, PT, PT, R26, UR5, RZ ;  /* 0x000000051a1d7c10 */ /* 0x000fc8000fffe0ff */
[C---:B------:R-:W-:Y:S01]  /*2110*/  ISETP.GE.AND P4, PT, R29.reuse, UR13, PT ;  /* 0x0000000d1d007c0c */ /* 0x040fe2000bf86270 */
[----:B------:R-:W-:-:S05]  /*2120*/  VIADD R19, R29, 0x1 ;  /* 0x000000011d137836 */ /* 0x000fca0000000000 */
[----:B------:R-:W-:-:S07]  /*2130*/  ISETP.GE.AND P5, PT, R19, UR13, PT ;  /* 0x0000000d13007c0c */ /* 0x000fce000bfa6270 */
[----:B------:R-:W0:Y:S08]  /*2140*/  @!P4 LDC R17, c[0x0][0x3b0] ;  /* 0x0000ec00ff11cb82 */ /* 0x000e300000000800 */
[----:B------:R-:W1:Y:S08]  /*2150*/  @!P4 LDC.64 R14, c[0x0][0x390] ;  /* 0x0000e400ff0ecb82 */ /* 0x000e700000000a00 */
[----:B------:R-:W2:Y:S08]  /*2160*/  @!P5 LDC R16, c[0x0][0x3b0] ;  /* 0x0000ec00ff10db82 */ /* 0x000eb00000000800 */
[----:B------:R-:W3:Y:S01]  /*2170*/  @!P5 LDC.64 R12, c[0x0][0x390] ;  /* 0x0000e400ff0cdb82 */ /* 0x000ee20000000a00 */
[----:B0-----:R-:W-:-:S04]  /*2180*/  @!P4 IMAD R17, R29, R17, R22 ;  /* 0x000000111d11c224 */ /* 0x001fc800078e0216 */
[----:B-1----:R-:W-:-:S06]  /*2190*/  @!P4 IMAD.WIDE R14, R17, 0x2, R14 ;  /* 0x00000002110ec825 */ /* 0x002fcc00078e020e */
[----:B------:R-:W4:Y:S01]  /*21a0*/  @!P4 LDG.E.U16.CONSTANT R14, desc[UR10][R14.64] ;  /* 0x0000000a0e0ec981 */ /* 0x000f22000c1e9500 */
[----:B--2---:R-:W-:-:S04]  /*21b0*/  @!P5 IMAD R17, R19, R16, R22 ;  /* 0x000000101311d224 */ /* 0x004fc800078e0216 */
[----:B---3--:R-:W-:-:S05]  /*21c0*/  @!P5 IMAD.WIDE R12, R17, 0x2, R12 ;  /* 0x00000002110cd825 */ /* 0x008fca00078e020c */
[----:B------:R0:W2:Y:S01]  /*21d0*/  @!P5 LDG.E.U16.CONSTANT R18, desc[UR10][R12.64] ;  /* 0x0000000a0c12d981 */ /* 0x0000a2000c1e9500 */
[----:B------:R-:W-:-:S04]  /*21e0*/  LEA R23, R7, R26, 0x4 ;  /* 0x0000001a07177211 */ /* 0x000fc800078e20ff */
[----:B------:R-:W-:-:S05]  /*21f0*/  LEA R23, R23, UR12, 0x2 ;  /* 0x0000000c17177c11 */ /* 0x000fca000f8e10ff */
[----:B------:R-:W1:Y:S04]  /*2200*/  @!P4 LDS R16, [R23] ;  /* 0x000000001710c984 */ /* 0x000e680000000800 */
[----:B------:R-:W3:Y:S01]  /*2210*/  @!P5 LDS R19, [R23+0x4] ;  /* 0x000004001713d984 */ /* 0x000ee20000000800 */
[C---:B------:R-:W-:Y:S01]  /*2220*/  VIADD R25, R29.reuse, 0x2 ;  /* 0x000000021d197836 */ /* 0x040fe20000000000 */
[----:B------:R-:W-:-:S04]  /*2230*/  IADD3 R21, PT, PT, R29, 0x3, RZ ;  /* 0x000000031d157810 */ /* 0x000fc80007ffe0ff */
[----:B------:R-:W-:Y:S01]  /*2240*/  ISETP.GE.AND P1, PT, R25, UR13, PT ;  /* 0x0000000d19007c0c */ /* 0x000fe2000bf26270 */
[----:B------:R-:W-:Y:S01]  /*2250*/  VIADD R17, R29, 0x4 ;  /* 0x000000041d117836 */ /* 0x000fe20000000000 */
[----:B------:R-:W-:-:S04]  /*2260*/  ISETP.GE.AND P2, PT, R21, UR13, PT ;  /* 0x0000000d15007c0c */ /* 0x000fc8000bf46270 */
[----:B------:R-:W-:-:S07]  /*2270*/  ISETP.GE.AND P3, PT, R17, UR13, PT ;  /* 0x0000000d11007c0c */ /* 0x000fce000bf66270 */
[----:B0-----:R-:W0:Y:S01]  /*2280*/  @!P1 LDC R13, c[0x0][0x3b0] ;  /* 0x0000ec00ff0d9b82 */ /* 0x001e220000000800 */
[----:B------:R-:W-:-:S07]  /*2290*/  IADD3 R28, PT, PT, R29, 0x5, RZ ;  /* 0x000000051d1c7810 */ /* 0x000fce0007ffe0ff */
[----:B------:R-:W5:Y:S01]  /*22a0*/  @!P2 LDC R12, c[0x0][0x3b0] ;  /* 0x0000ec00ff0cab82 */ /* 0x000f620000000800 */
[----:B------:R-:W-:-:S07]  /*22b0*/  VIADD R30, R29, 0x6 ;  /* 0x000000061d1e7836 */ /* 0x000fce0000000000 */
[----:B------:R-:W1:Y:S01]  /*22c0*/  @!P1 LDC.64 R36, c[0x0][0x390] ;  /* 0x0000e400ff249b82 */ /* 0x000e620000000a00 */
[----:B------:R-:W-:Y:S02]  /*22d0*/  ISETP.GE.AND P6, PT, R28, UR13, PT ;  /* 0x0000000d1c007c0c */ /* 0x000fe4000bfc6270 */
[----:B------:R-:W-:Y:S01]  /*22e0*/  IADD3 R29, PT, PT, R29, 0x7, RZ ;  /* 0x000000071d1d7810 */ /* 0x000fe20007ffe0ff */
[----:B0-----:R-:W-:-:S10]  /*22f0*/  @!P1 IMAD R13, R25, R13, R22 ;  /* 0x0000000d190d9224 */ /* 0x001fd400078e0216 */
[----:B------:R-:W0:Y:S01]  /*2300*/  @!P6 LDC R27, c[0x0][0x3b0] ;  /* 0x0000ec00ff1beb82 */ /* 0x000e220000000800 */
[----:B-----5:R-:W-:Y:S02]  /*2310*/  @!P2 IMAD R21, R21, R12, R22 ;  /* 0x0000000c1515a224 */ /* 0x020fe400078e0216 */
[----:B-1----:R-:W-:-:S05]  /*2320*/  @!P1 IMAD.WIDE R36, R13, 0x2, R36 ;  /* 0x000000020d249825 */ /* 0x002fca00078e0224 */
[----:B------:R-:W1:Y:S01]  /*2330*/  @!P6 LDC.64 R12, c[0x0][0x390] ;  /* 0x0000e400ff0ceb82 */ /* 0x000e620000000a00 */
[----:B------:R-:W5:Y:S01]  /*2340*/  @!P1 LDG.E.U16.CONSTANT R24, desc[UR10][R36.64] ;  /* 0x0000000a24189981 */ /* 0x000f62000c1e9500 */
[----:B0-----:R-:W-:-:S03]  /*2350*/  @!P6 IMAD R27, R28, R27, R22 ;  /* 0x0000001b1c1be224 */ /* 0x001fc600078e0216 */
[----:B------:R-:W-:Y:S01]  /*2360*/  @!P3 LDS R28, [R23+0x10] ;  /* 0x00001000171cb984 */ /* 0x000fe20000000800 */
[----:B-1----:R-:W-:-:S03]  /*2370*/  @!P6 IMAD.WIDE R12, R27, 0x2, R12 ;  /* 0x000000021b0ce825 */ /* 0x002fc600078e020c */
[----:B------:R-:W-:Y:S04]  /*2380*/  @!P6 LDS R27, [R23+0x14] ;  /* 0x00001400171be984 */ /* 0x000fe80000000800 */
[----:B------:R-:W5:Y:S01]  /*2390*/  @!P6 LDG.E.U16.CONSTANT R12, desc[UR10][R12.64] ;  /* 0x0000000a0c0ce981 */ /* 0x000f62000c1e9500 */
[----:B----4-:R-:W-:-:S05]  /*23a0*/  @!P4 SHF.L.U32 R14, R14, 0x10, RZ ;  /* 0x000000100e0ec819 */ /* 0x010fca00000006ff */
[----:B------:R-:W-:Y:S02]  /*23b0*/  @!P4 FFMA R11, R16, R14, R11 ;  /* 0x0000000e100bc223 */ /* 0x000fe4000000000b */
[----:B------:R-:W0:Y:S01]  /*23c0*/  @!P2 LDC.64 R14, c[0x0][0x390] ;  /* 0x0000e400ff0eab82 */ /* 0x000e220000000a00 */
[----:B--2---:R-:W-:-:S07]  /*23d0*/  @!P5 IMAD.U32 R18, R18, 0x10000, RZ ;  /* 0x000100001212d824 */ /* 0x004fce00078e00ff */
[----:B------:R-:W1:Y:S01]  /*23e0*/  @!P3 LDC R16, c[0x0][0x3b0] ;  /* 0x0000ec00ff10bb82 */ /* 0x000e620000000800 */
[----:B---3--:R-:W-:Y:S01]  /*23f0*/  @!P5 FFMA R11, R18, R19, R11 ;  /* 0x00000013120bd223 */ /* 0x008fe2000000000b */
[----:B------:R-:W-:-:S06]  /*2400*/  ISETP.GE.AND P5, PT, R30, UR13, PT ;  /* 0x0000000d1e007c0c */ /* 0x000fcc000bfa6270 */
[----:B------:R-:W2:Y:S01]  /*2410*/  @!P3 LDC.64 R18, c[0x0][0x390] ;  /* 0x0000e400ff12bb82 */ /* 0x000ea20000000a00 */
[----:B------:R-:W-:Y:S01]  /*2420*/  ISETP.GE.AND P4, PT, R29, UR13, PT ;  /* 0x0000000d1d007c0c */ /* 0x000fe2000bf86270 */
[----:B0-----:R-:W-:-:S06]  /*2430*/  @!P2 IMAD.WIDE R14, R21, 0x2, R14 ;  /* 0x00000002150ea825 */ /* 0x001fcc00078e020e */
[----:B------:R-:W0:Y:S01]  /*2440*/  @!P5 LDC R25, c[0x0][0x3b0] ;  /* 0x0000ec00ff19db82 */ /* 0x000e220000000800 */
[----:B------:R3:W4:Y:S01]  /*2450*/  @!P2 LDG.E.U16.CONSTANT R14, desc[UR10][R14.64] ;  /* 0x0000000a0e0ea981 */ /* 0x000722000c1e9500 */
[----:B-1----:R-:W-:-:S06]  /*2460*/  @!P3 IMAD R21, R17, R16, R22 ;  /* 0x000000101115b224 */ /* 0x002fcc00078e0216 */
[----:B------:R-:W1:Y:S01]  /*2470*/  @!P4 LDC R34, c[0x0][0x3b0] ;  /* 0x0000ec00ff22cb82 */ /* 0x000e620000000800 */
[----:B---3--:R-:W-:Y:S07]  /*2480*/  @!P2 LDS R15, [R23+0xc] ;  /* 0x00000c00170fa984 */ /* 0x008fee0000000800 */
[----:B------:R-:W3:Y:S01]  /*2490*/  @!P5 LDC.64 R16, c[0x0][0x390] ;  /* 0x0000e400ff10db82 */ /* 0x000ee20000000a00 */
[----:B--2---:R-:W-:-:S06]  /*24a0*/  @!P3 IMAD.WIDE R18, R21, 0x2, R18 ;  /* 0x000000021512b825 */ /* 0x004fcc00078e0212 */
[----:B------:R2:W4:Y:S01]  /*24b0*/  @!P3 LDG.E.U16.CONSTANT R18, desc[UR10][R18.64] ;  /* 0x0000000a1212b981 */ /* 0x000522000c1e9500 */
[----:B------:R-:W3:Y:S01]  /*24c0*/  @!P4 LDC.64 R20, c[0x0][0x390] ;  /* 0x0000e400ff14cb82 */ /* 0x000ee20000000a00 */
[--C-:B0-----:R-:W-:Y:S02]  /*24d0*/  @!P5 IMAD R25, R30, R25, R22.reuse ;  /* 0x000000191e19d224 */ /* 0x101fe400078e0216 */
[----:B-1----:R-:W-:Y:S01]  /*24e0*/  @!P4 IMAD R29, R29, R34, R22 ;  /* 0x000000221d1dc224 */ /* 0x002fe200078e0216 */
[----:B--2---:R-:W-:Y:S01]  /*24f0*/  @!P5 LDS R19, [R23+0x18] ;  /* 0x000018001713d984 */ /* 0x004fe20000000800 */
[----:B---3--:R-:W-:-:S03]  /*2500*/  @!P5 IMAD.WIDE R16, R25, 0x2, R16 ;  /* 0x000000021910d825 */ /* 0x008fc600078e0210 */
[----:B------:R-:W0:Y:S04]  /*2510*/  @!P1 LDS R25, [R23+0x8] ;  /* 0x0000080017199984 */ /* 0x000e280000000800 */
[----:B------:R-:W2:Y:S01]  /*2520*/  @!P5 LDG.E.U16.CONSTANT R16, desc[UR10][R16.64] ;  /* 0x0000000a1010d981 */ /* 0x000ea2000c1e9500 */
[----:B------:R-:W-:-:S03]  /*2530*/  @!P4 IMAD.WIDE R20, R29, 0x2, R20 ;  /* 0x000000021d14c825 */ /* 0x000fc600078e0214 */
[----:B------:R-:W1:Y:S04]  /*2540*/  @!P4 LDS R29, [R23+0x1c] ;  /* 0x00001c00171dc984 */ /* 0x000e680000000800 */
[----:B------:R-:W3:Y:S01]  /*2550*/  @!P4 LDG.E.U16.CONSTANT R20, desc[UR10][R20.64] ;  /* 0x0000000a1414c981 */ /* 0x000ee2000c1e9500 */
[----:B------:R-:W-:Y:S02]  /*2560*/  VIADD R26, R26, 0x8 ;  /* 0x000000081a1a7836 */ /* 0x000fe40000000000 */
[----:B-----5:R-:W-:-:S04]  /*2570*/  @!P1 IMAD.U32 R24, R24, 0x10000, RZ ;  /* 0x0001000018189824 */ /* 0x020fc800078e00ff */
[----:B0-----:R-:W-:Y:S01]  /*2580*/  @!P1 FFMA R11, R24, R25, R11 ;  /* 0x00000019180b9223 */ /* 0x001fe2000000000b */
[----:B------:R-:W-:Y:S02]  /*2590*/  ISETP.NE.AND P1, PT, R26, R8, PT ;  /* 0x000000081a00720c */ /* 0x000fe40003f25270 */
[----:B------:R-:W-:Y:S02]  /*25a0*/  @!P6 SHF.L.U32 R12, R12, 0x10, RZ ;  /* 0x000000100c0ce819 */ /* 0x000fe400000006ff */
[----:B----4-:R-:W-:-:S05]  /*25b0*/  @!P2 SHF.L.U32 R14, R14, 0x10, RZ ;  /* 0x000000100e0ea819 */ /* 0x010fca00000006ff */
[----:B------:R-:W-:Y:S01]  /*25c0*/  @!P2 FFMA R11, R14, R15, R11 ;  /* 0x0000000f0e0ba223 */ /* 0x000fe2000000000b */
[----:B------:R-:W-:-:S04]  /*25d0*/  @!P3 IMAD.U32 R18, R18, 0x10000, RZ ;  /* 0x000100001212b824 */ /* 0x000fc800078e00ff */
[----:B------:R-:W-:-:S04]  /*25e0*/  @!P3 FFMA R11, R28, R18, R11 ;  /* 0x000000121c0bb223 */ /* 0x000fc8000000000b */
[----:B------:R-:W-:Y:S01]  /*25f0*/  @!P6 FFMA R11, R12, R27, R11 ;  /* 0x0000001b0c0be223 */ /* 0x000fe2000000000b */
[----:B--2---:R-:W-:-:S05]  /*2600*/  @!P5 SHF.L.U32 R16, R16, 0x10, RZ ;  /* 0x000000101010d819 */ /* 0x004fca00000006ff */
[----:B------:R-:W-:Y:S01]  /*2610*/  @!P5 FFMA R11, R16, R19, R11 ;  /* 0x00000013100bd223 */ /* 0x000fe2000000000b */
[----:B---3--:R-:W-:-:S04]  /*2620*/  @!P4 IMAD.U32 R20, R20, 0x10000, RZ ;  /* 0x000100001414c824 */ /* 0x008fc800078e00ff */
[----:B-1----:R-:W-:Y:S01]  /*2630*/  @!P4 FFMA R11, R20, R29, R11 ;  /* 0x0000001d140bc223 */ /* 0x002fe2000000000b */
[----:B------:R-:W-:Y:S06]  /*2640*/  @P1 BRA `(.L_x_80) ;  /* 0xfffffff800ac1947 */ /* 0x000fec000383ffff */
[----:B------:R-:W-:-:S07]  /*2650*/  MOV R20, R8 ;  /* 0x0000000800147202 */ /* 0x000fce0000000f00 */
.L_x_79:
[----:B------:R-:W-:-:S13]  /*2660*/  ISETP.NE.AND P1, PT, R6, RZ, PT ;  /* 0x000000ff0600720c */ /* 0x000fda0003f25270 */
[----:B------:R-:W-:Y:S05]  /*2670*/  @!P1 BRA `(.L_x_78) ;  /* 0x00000004008c9947 */ /* 0x000fea0003800000 */
[----:B------:R-:W-:Y:S01]  /*2680*/  VIADD R12, R6, 0xffffffff ;  /* 0xffffffff060c7836 */ /* 0x000fe20000000000 */
[----:B------:R-:W-:-:S04]  /*2690*/  ISETP.NE.AND P5, PT, R5, RZ, PT ;  /* 0x000000ff0500720c */ /* 0x000fc80003fa5270 */
[----:B------:R-:W-:-:S13]  /*26a0*/  ISETP.GE.U32.AND P1, PT, R12, 0x3, PT ;  /* 0x000000030c00780c */ /* 0x000fda0003f26070 */
[----:B------:R-:W-:Y:S05]  /*26b0*/  @!P1 BRA `(.L_x_81) ;  /* 0x0000000000c89947 */ /* 0x000fea0003800000 */
[----:B------:R-:W0:Y:S01]  /*26c0*/  LDCU UR6, c[0x0][0x3ac] ;  /* 0x00007580ff0677ac */ /* 0x000e220008000800 */
[----:B------:R-:W-:-:S04]  /*26d0*/  IADD3 R25, PT, PT, R20, UR5, RZ ;  /* 0x0000000514197c10 */ /* 0x000fc8000fffe0ff */
[C---:B------:R-:W-:Y:S01]  /*26e0*/  IADD3 R29, PT, PT, R25.reuse, 0x2, RZ ;  /* 0x00000002191d7810 */ /* 0x040fe20007ffe0ff */
[C---:B------:R-:W-:Y:S02]  /*26f0*/  VIADD R27, R25.reuse, 0x1 ;  /* 0x00000001191b7836 */ /* 0x040fe40000000000 */
[C---:B------:R-:W-:Y:S01]  /*2700*/  VIADD R21, R25.reuse, 0x3 ;  /* 0x0000000319157836 */ /* 0x040fe20000000000 */
[----:B0-----:R-:W-:Y:S02]  /*2710*/  ISETP.GE.AND P1, PT, R25, UR6, PT ;  /* 0x0000000619007c0c */ /* 0x001fe4000bf26270 */
[----:B------:R-:W-:Y:S02]  /*2720*/  ISETP.GE.AND P2, PT, R27, UR6, PT ;  /* 0x000000061b007c0c */ /* 0x000fe4000bf46270 */
[----:B------:R-:W-:Y:S02]  /*2730*/  ISETP.GE.AND P3, PT, R29, UR6, PT ;  /* 0x000000061d007c0c */ /* 0x000fe4000bf66270 */
[----:B------:R-:W-:-:S07]  /*2740*/  ISETP.GE.AND P4, PT, R21, UR6, PT ;  /* 0x0000000615007c0c */ /* 0x000fce000bf86270 */
[----:B------:R-:W0:Y:S08]  /*2750*/  @!P1 LDC R24, c[0x0][0x3b0] ;  /* 0x0000ec00ff189b82 */ /* 0x000e300000000800 */
[----:B------:R-:W1:Y:S08]  /*2760*/  @!P1 LDC.64 R18, c[0x0][0x390] ;  /* 0x0000e400ff129b82 */ /* 0x000e700000000a00 */
[----:B------:R-:W2:Y:S08]  /*2770*/  @!P2 LDC R26, c[0x0][0x3b0] ;  /* 0x0000ec00ff1aab82 */ /* 0x000eb00000000800 */
[----:B------:R-:W3:Y:S01]  /*2780*/  @!P3 LDC R28, c[0x0][0x3b0] ;  /* 0x0000ec00ff1cbb82 */ /* 0x000ee20000000800 */
[----:B0-----:R-:W-:-:S07]  /*2790*/  @!P1 IMAD R25, R25, R24, R22 ;  /* 0x0000001819199224 */ /* 0x001fce00078e0216 */
[----:B------:R-:W0:Y:S01]  /*27a0*/  @!P2 LDC.64 R12, c[0x0][0x390] ;  /* 0x0000e400ff0cab82 */ /* 0x000e220000000a00 */
[----:B-1----:R-:W-:-:S06]  /*27b0*/  @!P1 IMAD.WIDE R18, R25, 0x2, R18 ;  /* 0x0000000219129825 */ /* 0x002fcc00078e0212 */
[----:B------:R1:W4:Y:S01]  /*27c0*/  @!P1 LDG.E.U16.CONSTANT R18, desc[UR10][R18.64] ;  /* 0x0000000a12129981 */ /* 0x000322000c1e9500 */
[----:B------:R-:W5:Y:S01]  /*27d0*/  @!P3 LDC.64 R14, c[0x0][0x390] ;  /* 0x0000e400ff0ebb82 */ /* 0x000f620000000a00 */
[----:B--2---:R-:W-:-:S07]  /*27e0*/  @!P2 IMAD R25, R27, R26, R22 ;  /* 0x0000001a1b19a224 */ /* 0x004fce00078e0216 */
[----:B------:R-:W2:Y:S01]  /*27f0*/  @!P4 LDC R23, c[0x0][0x3b0] ;  /* 0x0000ec00ff17cb82 */ /* 0x000ea20000000800 */
[----:B---3--:R-:W-:-:S07]  /*2800*/  @!P3 IMAD R27, R29, R28, R22 ;  /* 0x0000001c1d1bb224 */ /* 0x008fce00078e0216 */
[----:B------:R-:W3:Y:S01]  /*2810*/  @!P4 LDC.64 R16, c[0x0][0x390] ;  /* 0x0000e400ff10cb82 */ /* 0x000ee20000000a00 */
[----:B0-----:R-:W-:-:S06]  /*2820*/  @!P2 IMAD.WIDE R12, R25, 0x2, R12 ;  /* 0x00000002190ca825 */ /* 0x001fcc00078e020c */
[----:B------:R-:W4:Y:S01]  /*2830*/  @!P2 LDG.E.U16.CONSTANT R12, desc[UR10][R12.64] ;  /* 0x0000000a0c0ca981 */ /* 0x000f22000c1e9500 */
[----:B-----5:R-:W-:-:S06]  /*2840*/  @!P3 IMAD.WIDE R14, R27, 0x2, R14 ;  /* 0x000000021b0eb825 */ /* 0x020fcc00078e020e */
[----:B------:R0:W5:Y:S01]  /*2850*/  @!P3 LDG.E.U16.CONSTANT R15, desc[UR10][R14.64] ;  /* 0x0000000a0e0fb981 */ /* 0x000162000c1e9500 */
[----:B--2---:R-:W-:-:S04]  /*2860*/  @!P4 IMAD R23, R21, R23, R22 ;  /* 0x000000171517c224 */ /* 0x004fc800078e0216 */
[----:B---3--:R-:W-:-:S06]  /*2870*/  @!P4 IMAD.WIDE R16, R23, 0x2, R16 ;  /* 0x000000021710c825 */ /* 0x008fcc00078e0210 */
[----:B------:R2:W3:Y:S01]  /*2880*/  @!P4 LDG.E.U16.CONSTANT R17, desc[UR10][R16.64] ;  /* 0x0000000a1011c981 */ /* 0x0004e2000c1e9500 */
[C---:B------:R-:W-:Y:S01]  /*2890*/  @!P1 LEA R21, R7.reuse, R20, 0x4 ;  /* 0x0000001407159211 */ /* 0x040fe200078e20ff */
[----:B------:R-:W-:-:S03]  /*28a0*/  @!P2 IMAD R23, R7, 0x10, R20 ;  /* 0x000000100717a824 */ /* 0x000fc600078e0214 */
[----:B------:R-:W-:Y:S02]  /*28b0*/  @!P1 LEA R21, R21, UR12, 0x2 ;  /* 0x0000000c15159c11 */ /* 0x000fe4000f8e10ff */
[----:B------:R-:W-:Y:S02]  /*28c0*/  @!P3 LEA R25, R7, R20, 0x4 ;  /* 0x000000140719b211 */ /* 0x000fe400078e20ff */
[----:B------:R-:W-:Y:S01]  /*28d0*/  @!P2 LEA R23, R23, UR12, 0x2 ;  /* 0x0000000c1717ac11 */ /* 0x000fe2000f8e10ff */
[----:B------:R-:W4:Y:S01]  /*28e0*/  @!P1 LDS R24, [R21] ;  /* 0x0000000015189984 */ /* 0x000f220000000800 */
[----:B-1----:R-:W-:Y:S01]  /*28f0*/  @!P4 IMAD R19, R7, 0x10, R20 ;  /* 0x000000100713c824 */ /* 0x002fe200078e0214 */
[----:B------:R-:W-:Y:S02]  /*2900*/  @!P3 LEA R25, R25, UR12, 0x2 ;  /* 0x0000000c1919bc11 */ /* 0x000fe4000f8e10ff */
[----:B------:R-:W1:Y:S02]  /*2910*/  @!P2 LDS R26, [R23+0x4] ;  /* 0x00000400171aa984 */ /* 0x000e640000000800 */
[----:B------:R-:W-:-:S02]  /*2920*/  @!P4 LEA R19, R19, UR12, 0x2 ;  /* 0x0000000c1313cc11 */ /* 0x000fc4000f8e10ff */
[----:B0-----:R-:W0:Y:S04]  /*2930*/  @!P3 LDS R14, [R25+0x8] ;  /* 0x00000800190eb984 */ /* 0x001e280000000800 */
[----:B--2---:R-:W2:Y:S01]  /*2940*/  @!P4 LDS R16, [R19+0xc] ;  /* 0x00000c001310c984 */ /* 0x004ea20000000800 */
[----:B------:R-:W-:Y:S02]  /*2950*/  IADD3 R20, PT, PT, R20, 0x4, RZ ;  /* 0x0000000414147810 */ /* 0x000fe40007ffe0ff */
[----:B----4-:R-:W-:-:S05]  /*2960*/  @!P1 SHF.L.U32 R18, R18, 0x10, RZ ;  /* 0x0000001012129819 */ /* 0x010fca00000006ff */
[----:B------:R-:W-:Y:S01]  /*2970*/  @!P1 FFMA R11, R24, R18, R11 ;  /* 0x00000012180b9223 */ /* 0x000fe2000000000b */
[----:B------:R-:W-:-:S04]  /*2980*/  @!P2 IMAD.U32 R12, R12, 0x10000, RZ ;  /* 0x000100000c0ca824 */ /* 0x000fc800078e00ff */
[----:B-1----:R-:W-:Y:S01]  /*2990*/  @!P2 FFMA R11, R26, R12, R11 ;  /* 0x0000000c1a0ba223 */ /* 0x002fe2000000000b */
[----:B-----5:R-:W-:-:S05]  /*29a0*/  @!P3 SHF.L.U32 R15, R15, 0x10, RZ ;  /* 0x000000100f0fb819 */ /* 0x020fca00000006ff */
[----:B0-----:R-:W-:Y:S01]  /*29b0*/  @!P3 FFMA R11, R14, R15, R11 ;  /* 0x0000000f0e0bb223 */ /* 0x001fe2000000000b */
[----:B---3--:R-:W-:-:S04]  /*29c0*/  @!P4 IMAD.U32 R17, R17, 0x10000, RZ ;  /* 0x000100001111c824 */ /* 0x008fc800078e00ff */
[----:B--2---:R-:W-:-:S07]  /*29d0*/  @!P4 FFMA R11, R16, R17, R11 ;  /* 0x00000011100bc223 */ /* 0x004fce000000000b */
.L_x_81:
[----:B------:R-:W-:Y:S05]  /*29e0*/  @!P5 BRA `(.L_x_78) ;  /* 0x0000000000b0d947 */ /* 0x000fea0003800000 */
[----:B------:R-:W-:Y:S02]  /*29f0*/  ISETP.NE.AND P1, PT, R5, 0x1, PT ;  /* 0x000000010500780c */ /* 0x000fe40003f25270 */
[----:B------:R-:W-:-:S11]  /*2a00*/  LOP3.LUT P3, RZ, R2, 0x1, RZ, 0xc0, !PT ;  /* 0x0000000102ff7812 */ /* 0x000fd6000786c0ff */
[----:B------:R-:W-:Y:S05]  /*2a10*/  @!P1 BRA `(.L_x_82) ;  /* 0x0000000000689947 */ /* 0x000fea0003800000 */
[----:B------:R-:W0:Y:S01]  /*2a20*/  LDCU UR6, c[0x0][0x3ac] ;  /* 0x00007580ff0677ac */ /* 0x000e220008000800 */
[----:B------:R-:W-:-:S05]  /*2a30*/  VIADD R17, R20, UR5 ;  /* 0x0000000514117c36 */ /* 0x000fca0008000000 */
[C---:B------:R-:W-:Y:S02]  /*2a40*/  IADD3 R19, PT, PT, R17.reuse, 0x1, RZ ;  /* 0x0000000111137810 */ /* 0x040fe40007ffe0ff */
[----:B0-----:R-:W-:Y:S02]  /*2a50*/  ISETP.GE.AND P1, PT, R17, UR6, PT ;  /* 0x0000000611007c0c */ /* 0x001fe4000bf26270 */
[----:B------:R-:W-:-:S11]  /*2a60*/  ISETP.GE.AND P2, PT, R19, UR6, PT ;  /* 0x0000000613007c0c */ /* 0x000fd6000bf46270 */
        /* <DEDUP_REMOVED lines=8> */
[----:B---3--:R-:W-:-:S06]  /*2af0*/  @!P2 IMAD.WIDE R12, R17, 0x2, R12 ;  /* 0x00000002110ca825 */ /* 0x008fcc00078e020c */
[----:B------:R-:W2:Y:S01]  /*2b00*/  @!P2 LDG.E.U16.CONSTANT R12, desc[UR10][R12.64] ;  /* 0x0000000a0c0ca981 */ /* 0x000ea2000c1e9500 */
[----:B------:R-:W-:-:S05]  /*2b10*/  @!P1 IMAD R16, R7, 0x10, R20 ;  /* 0x0000001007109824 */ /* 0x000fca00078e0214 */
[----:B------:R-:W-:Y:S02]  /*2b20*/  @!P1 LEA R17, R16, UR12, 0x2 ;  /* 0x0000000c10119c11 */ /* 0x000fe4000f8e10ff */
[----:B------:R-:W-:-:S03]  /*2b30*/  @!P2 LEA R16, R7, R20, 0x4 ;  /* 0x000000140710a211 */ /* 0x000fc600078e20ff */
[----:B------:R-:W0:Y:S01]  /*2b40*/  @!P1 LDS R24, [R17] ;  /* 0x0000000011189984 */ /* 0x000e220000000800 */
[----:B------:R-:W-:-:S05]  /*2b50*/  @!P2 LEA R19, R16, UR12, 0x2 ;  /* 0x0000000c1013ac11 */ /* 0x000fca000f8e10ff */
[----:B------:R-:W1:Y:S01]  /*2b60*/  @!P2 LDS R26, [R19+0x4] ;  /* 0x00000400131aa984 */ /* 0x000e620000000800 */
[----:B------:R-:W-:Y:S02]  /*2b70*/  VIADD R20, R20, 0x2 ;  /* 0x0000000214147836 */ /* 0x000fe40000000000 */
[----:B----4-:R-:W-:-:S04]  /*2b80*/  @!P1 IMAD.U32 R16, R14, 0x10000, RZ ;  /* 0x000100000e109824 */ /* 0x010fc800078e00ff */
[----:B0-----:R-:W-:Y:S01]  /*2b90*/  @!P1 FFMA R11, R24, R16, R11 ;  /* 0x00000010180b9223 */ /* 0x001fe2000000000b */
[----:B--2---:R-:W-:-:S05]  /*2ba0*/  @!P2 SHF.L.U32 R18, R12, 0x10, RZ ;  /* 0x000000100c12a819 */ /* 0x004fca00000006ff */
[----:B-1----:R-:W-:-:S07]  /*2bb0*/  @!P2 FFMA R11, R26, R18, R11 ;  /* 0x000000121a0ba223 */ /* 0x002fce000000000b */
.L_x_82:
[----:B------:R-:W-:Y:S05]  /*2bc0*/  @!P3 BRA `(.L_x_78) ;  /* 0x000000000038b947 */ /* 0x000fea0003800000 */
[----:B------:R-:W0:Y:S01]  /*2bd0*/  LDCU UR6, c[0x0][0x3ac] ;  /* 0x00007580ff0677ac */ /* 0x000e220008000800 */
[----:B------:R-:W-:-:S04]  /*2be0*/  IADD3 R15, PT, PT, R20, UR5, RZ ;  /* 0x00000005140f7c10 */ /* 0x000fc8000fffe0ff */
[----:B0-----:R-:W-:-:S13]  /*2bf0*/  ISETP.GE.AND P1, PT, R15, UR6, PT ;  /* 0x000000060f007c0c */ /* 0x001fda000bf26270 */
[----:B------:R-:W-:Y:S05]  /*2c00*/  @P1 BRA `(.L_x_78) ;  /* 0x0000000000281947 */ /* 0x000fea0003800000 */
[----:B------:R-:W0:Y:S01]  /*2c10*/  LDC.64 R12, c[0x0][0x390] ;  /* 0x0000e400ff0c7b82 */ /* 0x000e220000000a00 */
[----:B------:R-:W1:Y:S02]  /*2c20*/  LDCU UR6, c[0x0][0x3b0] ;  /* 0x00007600ff0677ac */ /* 0x000e640008000800 */
[----:B-1----:R-:W-:-:S04]  /*2c30*/  IMAD R15, R15, UR6, R22 ;  /* 0x000000060f0f7c24 */ /* 0x002fc8000f8e0216 */
[----:B0-----:R-:W-:-:S06]  /*2c40*/  IMAD.WIDE R12, R15, 0x2, R12 ;  /* 0x000000020f0c7825 */ /* 0x001fcc00078e020c */
[----:B------:R-:W2:Y:S01]  /*2c50*/  LDG.E.U16.CONSTANT R12, desc[UR10][R12.64] ;  /* 0x0000000a0c0c7981 */ /* 0x000ea2000c1e9500 */
[----:B------:R-:W-:-:S05]  /*2c60*/  IMAD R14, R7, 0x10, R20 ;  /* 0x00000010070e7824 */ /* 0x000fca00078e0214 */
[----:B------:R-:W-:-:S06]  /*2c70*/  LEA R14, R14, UR12, 0x2 ;  /* 0x0000000c0e0e7c11 */ /* 0x000fcc000f8e10ff */
[----:B------:R-:W0:Y:S01]  /*2c80*/  LDS R14, [R14] ;  /* 0x000000000e0e7984 */ /* 0x000e220000000800 */
[----:B--2---:R-:W-:-:S05]  /*2c90*/  SHF.L.U32 R15, R12, 0x10, RZ ;  /* 0x000000100c0f7819 */ /* 0x004fca00000006ff */
[----:B0-----:R-:W-:-:S07]  /*2ca0*/  FFMA R11, R14, R15, R11 ;  /* 0x0000000f0e0b7223 */ /* 0x001fce000000000b */
.L_x_78:
[----:B------:R-:W-:Y:S01]  /*2cb0*/  LOP3.LUT P1, RZ, R10, R33, RZ, 0xfc, !PT ;  /* 0x000000210aff7212 */ /* 0x000fe2000782fcff */
[----:B------:R-:W0:-:S12]  /*2cc0*/  LDCU UR6, c[0x0][0x3b0] ;  /* 0x00007600ff0677ac */ /* 0x000e180008000800 */
[----:B------:R-:W2:Y:S01]  /*2cd0*/  @!P1 LDL R12, [R9] ;  /* 0x00000000090c9983 */ /* 0x000ea20000100800 */
[----:B------:R-:W-:Y:S02]  /*2ce0*/  VIADD R10, R10, UR14 ;  /* 0x0000000e0a0a7c36 */ /* 0x000fe40008000000 */
[----:B--2---:R-:W-:Y:S01]  /*2cf0*/  @!P1 FADD R14, R12, R11 ;  /* 0x0000000b0c0e9221 */ /* 0x004fe20000000000 */
[----:B0-----:R-:W-:-:S04]  /*2d00*/  MOV R12, UR6 ;  /* 0x00000006000c7c02 */ /* 0x001fc80008000f00 */
[----:B------:R0:W-:Y:S01]  /*2d10*/  @!P1 STL [R9], R14 ;  /* 0x0000000e09009387 */ /* 0x0001e20000100800 */
[----:B------:R-:W-:-:S13]  /*2d20*/  ISETP.GE.AND P1, PT, R10, R12, PT ;  /* 0x0000000c0a00720c */ /* 0x000fda0003f26270 */
[----:B0-----:R-:W-:Y:S05]  /*2d30*/  @!P1 BRA `(.L_x_83) ;  /* 0xfffffff000c89947 */ /* 0x001fea000383ffff */
.L_x_77:
[----:B------:R-:W-:Y:S05]  /*2d40*/  BSYNC.RECONVERGENT B0 ;  /* 0x0000000000007941 */ /* 0x000fea0003800200 */
.L_x_76:
[----:B------:R-:W-:-:S05]  /*2d50*/  VIADD R7, R7, 0x1 ;  /* 0x0000000107077836 */ /* 0x000fca0000000000 */
[----:B------:R-:W-:-:S13]  /*2d60*/  ISETP.NE.AND P1, PT, R7, 0x10, PT ;  /* 0x000000100700780c */ /* 0x000fda0003f25270 */
[----:B------:R-:W-:Y:S05]  /*2d70*/  @P1 BRA `(.L_x_84) ;  /* 0xfffffff0008c1947 */ /* 0x000fea000383ffff */
[----:B------:R-:W0:Y:S01]  /*2d80*/  LDCU UR6, c[0x0][0x3ac] ;  /* 0x00007580ff0677ac */ /* 0x000e220008000800 */
[C---:B------:R-:W-:Y:S01]  /*2d90*/  R2UR UR5, R0.reuse ;  /* 0x00000000000572ca */ /* 0x040fe200000e0000 */
[----:B------:R-:W-:Y:S01]  /*2da0*/  UIADD3 UR4, UPT, UPT, UR4, 0x1, URZ ;  /* 0x0000000104047890 */ /* 0x000fe2000fffe0ff */
[----:B------:R-:W-:Y:S01]  /*2db0*/  BAR.SYNC.DEFER_BLOCKING 0x0 ;  /* 0x0000000000007b1d */ /* 0x000fe20000010000 */
[----:B0-----:R-:W-:-:S13]  /*2dc0*/  ISETP.GE.AND P1, PT, R0, UR6, PT ;  /* 0x0000000600007c0c */ /* 0x001fda000bf26270 */
[----:B------:R-:W-:Y:S05]  /*2dd0*/  @!P1 BRA `(.L_x_85) ;  /* 0xffffffd800089947 */ /* 0x000fea000383ffff */
.L_x_49:
[----:B0-----:R-:W0:Y:S01]  /*2de0*/  LDC R0, c[0x0][0x3a8] ;  /* 0x0000ea00ff007b82 */ /* 0x001e220000000800 */
[CC--:B------:R-:W-:Y:S01]  /*2df0*/  ISETP.GE.AND P5, PT, R33.reuse, R12.reuse, PT ;  /* 0x0000000c2100720c */ /* 0x0c0fe20003fa6270 */
[----:B------:R-:W-:Y:S01]  /*2e00*/  UIADD3 UR4, UPT, UPT, UR7, 0x1, URZ ;  /* 0x0000000107047890 */ /* 0x000fe2000fffe0ff */
[----:B------:R-:W-:Y:S01]  /*2e10*/  BSSY.RECONVERGENT B0, `(.L_x_86) ;  /* 0x0000016000007945 */ /* 0x000fe20003800200 */
[----:B------:R-:W-:Y:S01]  /*2e20*/  UIADD3 UR5, UPT, UPT, UR7, 0x2, URZ ;  /* 0x0000000207057890 */ /* 0x000fe2000fffe0ff */
[CC--:B------:R-:W-:Y:S01]  /*2e30*/  ISETP.GE.AND P4, PT, R33.reuse, R12.reuse, PT ;  /* 0x0000000c2100720c */ /* 0x0c0fe20003f86270 */
[----:B------:R-:W-:Y:S01]  /*2e40*/  UIADD3 UR6, UPT, UPT, UR7, 0x3, URZ ;  /* 0x0000000307067890 */ /* 0x000fe2000fffe0ff */
[CC--:B------:R-:W-:Y:S01]  /*2e50*/  ISETP.GE.AND P3, PT, R33.reuse, R12.reuse, PT ;  /* 0x0000000c2100720c */ /* 0x0c0fe20003f66270 */
[----:B------:R-:W-:Y:S01]  /*2e60*/  UIADD3 UR8, UPT, UPT, UR7, 0x4, URZ ;  /* 0x0000000407087890 */ /* 0x000fe2000fffe0ff */
[CC--:B------:R-:W-:Y:S01]  /*2e70*/  ISETP.GE.AND P2, PT, R33.reuse, R12.reuse, PT ;  /* 0x0000000c2100720c */ /* 0x0c0fe20003f46270 */
[----:B------:R-:W-:Y:S01]  /*2e80*/  UIADD3 UR9, UPT, UPT, UR7, 0x5, URZ ;  /* 0x0000000507097890 */ /* 0x000fe2000fffe0ff */
[CC--:B------:R-:W-:Y:S01]  /*2e90*/  ISETP.GE.AND P1, PT, R33.reuse, R12.reuse, PT ;  /* 0x0000000c2100720c */ /* 0x0c0fe20003f26270 */
[----:B------:R-:W-:Y:S01]  /*2ea0*/  UIADD3 UR12, UPT, UPT, UR7, 0x6, URZ ;  /* 0x00000006070c7890 */ /* 0x000fe2000fffe0ff */
[----:B------:R-:W-:-:S02]  /*2eb0*/  ISETP.GE.AND P0, PT, R33, R12, PT ;  /* 0x0000000c2100720c */ /* 0x000fc40003f06270 */
[----:B------:R-:W-:Y:S01]  /*2ec0*/  ISETP.GE.AND P6, PT, R33, R12, PT ;  /* 0x0000000c2100720c */ /* 0x000fe20003fc6270 */
[----:B------:R-:W-:-:S12]  /*2ed0*/  @P5 BRA `(.L_x_87) ;  /* 0x0000000000245947 */ /* 0x000fd80003800000 */
[----:B--2---:R-:W1:Y:S01]  /*2ee0*/  LDC.64 R4, c[0x0][0x398] ;  /* 0x0000e600ff047b82 */ /* 0x004e620000000a00 */
[----:B------:R-:W-:Y:S01]  /*2ef0*/  IMAD R6, R12, UR7, R32 ;  /* 0x000000070c067c24 */ /* 0x000fe2000f8e0220 */
[----:B------:R-:W-:-:S07]  /*2f00*/  MOV R7, R33 ;  /* 0x0000002100077202 */ /* 0x000fce0000000f00 */
.L_x_88:
[----:B---3--:R-:W-:Y:S01]  /*2f10*/  IMAD.IADD R3, R6, 0x1, R7 ;  /* 0x0000000106037824 */ /* 0x008fe200078e0207 */
[----:B------:R-:W-:-:S03]  /*2f20*/  IADD3 R7, PT, PT, R7, UR14, RZ ;  /* 0x0000000e07077c10 */ /* 0x000fc6000fffe0ff */
[----:B-1----:R-:W-:Y:S01]  /*2f30*/  IMAD.WIDE R2, R3, 0x2, R4 ;  /* 0x0000000203027825 */ /* 0x002fe200078e0204 */
[----:B------:R-:W-:-:S04]  /*2f40*/  ISETP.GE.AND P5, PT, R7, R12, PT ;  /* 0x0000000c0700720c */ /* 0x000fc80003fa6270 */
[----:B------:R3:W-:Y:S09]  /*2f50*/  STG.E.U16 desc[UR10][R2.64], RZ ;  /* 0x000000ff02007986 */ /* 0x0007f2000c10150a */
[----:B------:R-:W-:Y:S05]  /*2f60*/  @!P5 BRA `(.L_x_88) ;  /* 0xfffffffc00e8d947 */ /* 0x000fea000383ffff */
.L_x_87:
[----:B------:R-:W-:Y:S05]  /*2f70*/  BSYNC.RECONVERGENT B0 ;  /* 0x0000000000007941 */ /* 0x000fea0003800200 */
.L_x_86:
[C---:B0-----:R-:W-:Y:S01]  /*2f80*/  ISETP.LE.OR P4, PT, R0.reuse, UR4, P4 ;  /* 0x0000000400007c0c */ /* 0x041fe2000a783670 */
[----:B------:R-:W-:Y:S01]  /*2f90*/  UIADD3 UR13, UPT, UPT, UR7, 0x7, URZ ;  /* 0x00000007070d7890 */ /* 0x000fe2000fffe0ff */
[----:B------:R-:W-:Y:S01]  /*2fa0*/  BSSY.RECONVERGENT B0, `(.L_x_89) ;  /* 0x000000d000007945 */ /* 0x000fe20003800200 */
[----:B------:R-:W-:Y:S02]  /*2fb0*/  ISETP.GE.AND P5, PT, R33, R12, PT ;  /* 0x0000000c2100720c */ /* 0x000fe40003fa6270 */
[----:B------:R-:W-:-:S08]  /*2fc0*/  ISETP.LE.OR P3, PT, R0, UR5, P3 ;  /* 0x0000000500007c0c */ /* 0x000fd00009f63670 */
[----:B------:R-:W-:Y:S05]  /*2fd0*/  @P4 BRA `(.L_x_90) ;  /* 0x0000000000244947 */ /* 0x000fea0003800000 */
[----:B--2---:R-:W0:Y:S01]  /*2fe0*/  LDC.64 R4, c[0x0][0x398] ;  /* 0x0000e600ff047b82 */ /* 0x004e220000000a00 */
[----:B------:R-:W-:Y:S02]  /*2ff0*/  IMAD R6, R12, UR4, R32 ;  /* 0x000000040c067c24 */ /* 0x000fe4000f8e0220 */
[----:B------:R-:W-:-:S07]  /*3000*/  IMAD.MOV.U32 R7, RZ, RZ, R33 ;  /* 0x000000ffff077224 */ /* 0x000fce00078e0021 */
.L_x_91:
[----:B-1-3--:R-:W-:Y:S01]  /*3010*/  IADD3 R3, PT, PT, R6, R7, RZ ;  /* 0x0000000706037210 */ /* 0x00afe20007ffe0ff */
[----:B------:R-:W-:-:S04]  /*3020*/  VIADD R7, R7, UR14 ;  /* 0x0000000e07077c36 */ /* 0x000fc80008000000 */
[----:B0-----:R-:W-:Y:S01]  /*3030*/  IMAD.WIDE R2, R3, 0x2, R4 ;  /* 0x0000000203027825 */ /* 0x001fe200078e0204 */
[----:B------:R-:W-:-:S04]  /*3040*/  ISETP.GE.AND P4, PT, R7, R12, PT ;  /* 0x0000000c0700720c */ /* 0x000fc80003f86270 */
[----:B------:R1:W-:Y:S09]  /*3050*/  STG.E.U16 desc[UR10][R2.64], RZ ;  /* 0x000000ff02007986 */ /* 0x0003f2000c10150a */
[----:B------:R-:W-:Y:S05]  /*3060*/  @!P4 BRA `(.L_x_91) ;  /* 0xfffffffc00e8c947 */ /* 0x000fea000383ffff */
.L_x_90:
[----:B------:R-:W-:Y:S05]  /*3070*/  BSYNC.RECONVERGENT B0 ;  /* 0x0000000000007941 */ /* 0x000fea0003800200 */
.L_x_89:
[----:B------:R-:W-:Y:S01]  /*3080*/  UIADD3 UR4, UPT, UPT, UR7, 0x8, URZ ;  /* 0x0000000807047890 */ /* 0x000fe2000fffe0ff */
[----:B------:R-:W-:Y:S01]  /*3090*/  BSSY.RECONVERGENT B0, `(.L_x_92) ;  /* 0x000000c000007945 */ /* 0x000fe20003800200 */
[----:B------:R-:W-:-:S03]  /*30a0*/  ISETP.GE.AND P4, PT, R33, R12, PT ;  /* 0x0000000c2100720c */ /* 0x000fc60003f86270 */
[----:B------:R-:W-:Y:S10]  /*30b0*/  @P3 BRA `(.L_x_93) ;  /* 0x0000000000243947 */ /* 0x000ff40003800000 */
[----:B--2---:R-:W0:Y:S01]  /*30c0*/  LDC.64 R4, c[0x0][0x398] ;  /* 0x0000e600ff047b82 */ /* 0x004e220000000a00 */
[----:B------:R-:W-:Y:S01]  /*30d0*/  IMAD R6, R12, UR5, R32 ;  /* 0x000000050c067c24 */ /* 0x000fe2000f8e0220 */
[----:B------:R-:W-:-:S07]  /*30e0*/  MOV R7, R33 ;  /* 0x0000002100077202 */ /* 0x000fce0000000f00 */
.L_x_94:
[----:B-1-34-:R-:W-:Y:S01]  /*30f0*/  IMAD.IADD R3, R6, 0x1, R7 ;  /* 0x0000000106037824 */ /* 0x01afe200078e0207 */
[----:B------:R-:W-:-:S03]  /*3100*/  IADD3 R7, PT, PT, R7, UR14, RZ ;  /* 0x0000000e07077c10 */ /* 0x000fc6000fffe0ff */
[----:B0-----:R-:W-:Y:S01]  /*3110*/  IMAD.WIDE R2, R3, 0x2, R4 ;  /* 0x0000000203027825 */ /* 0x001fe200078e0204 */
[----:B------:R-:W-:-:S04]  /*3120*/  ISETP.GE.AND P3, PT, R7, R12, PT ;  /* 0x0000000c0700720c */ /* 0x000fc80003f66270 */
[----:B------:R4:W-:Y:S09]  /*3130*/  STG.E.U16 desc[UR10][R2.64], RZ ;  /* 0x000000ff02007986 */ /* 0x0009f2000c10150a */
[----:B------:R-:W-:Y:S05]  /*3140*/  @!P3 BRA `(.L_x_94) ;  /* 0xfffffffc00e8b947 */ /* 0x000fea000383ffff */
.L_x_93:
[----:B------:R-:W-:Y:S05]  /*3150*/  BSYNC.RECONVERGENT B0 ;  /* 0x0000000000007941 */ /* 0x000fea0003800200 */
.L_x_92:
[C---:B------:R-:W-:Y:S01]  /*3160*/  ISETP.LE.OR P2, PT, R0.reuse, UR6, P2 ;  /* 0x0000000600007c0c */ /* 0x040fe20009743670 */
        /* <DEDUP_REMOVED lines=8> */
.L_x_97:
[----:B01-34-:R-:W-:Y:S01]  /*31f0*/  IADD3 R3, PT, PT, R6, R7, RZ ;  /* 0x0000000706037210 */ /* 0x01bfe20007ffe0ff */
[----:B------:R-:W-:-:S04]  /*3200*/  VIADD R7, R7, UR14 ;  /* 0x0000000e07077c36 */ /* 0x000fc80008000000 */
[----:B0-----:R-:W-:Y:S01]  /*3210*/  IMAD.WIDE R2, R3, 0x2, R4 ;  /* 0x0000000203027825 */ /* 0x001fe200078e0204 */
[----:B------:R-:W-:-:S04]  /*3220*/  ISETP.GE.AND P2, PT, R7, R12, PT ;  /* 0x0000000c0700720c */ /* 0x000fc80003f46270 */
[----:B------:R0:W-:Y:S09]  /*3230*/  STG.E.U16 desc[UR10][R2.64], RZ ;  /* 0x000000ff02007986 */ /* 0x0001f2000c10150a */
[----:B------:R-:W-:Y:S05]  /*3240*/  @!P2 BRA `(.L_x_97) ;  /* 0xfffffffc00e8a947 */ /* 0x000fea000383ffff */
.L_x_96:
[----:B------:R-:W-:Y:S05]  /*3250*/  BSYNC.RECONVERGENT B0 ;  /* 0x0000000000007941 */ /* 0x000fea0003800200 */
.L_x_95:
[----:B------:R-:W-:Y:S01]  /*3260*/  UIADD3 UR6, UPT, UPT, UR7, 0xa, URZ ;  /* 0x0000000a07067890 */ /* 0x000fe2000fffe0ff */
[----:B------:R-:W-:Y:S01]  /*3270*/  BSSY.RECONVERGENT B0, `(.L_x_98) ;  /* 0x000000c000007945 */ /* 0x000fe20003800200 */
[----:B------:R-:W-:-:S03]  /*3280*/  ISETP.GE.AND P2, PT, R33, R12, PT ;  /* 0x0000000c2100720c */ /* 0x000fc60003f46270 */
[----:B------:R-:W-:Y:S10]  /*3290*/  @P1 BRA `(.L_x_99) ;  /* 0x0000000000241947 */ /* 0x000ff40003800000 */
[----:B--2---:R-:W2:Y:S01]  /*32a0*/  LDC.64 R4, c[0x0][0x398] ;  /* 0x0000e600ff047b82 */ /* 0x004ea20000000a00 */
[----:B------:R-:W-:Y:S01]  /*32b0*/  IMAD R6, R12, UR8, R32 ;  /* 0x000000080c067c24 */ /* 0x000fe2000f8e0220 */
[----:B------:R-:W-:-:S07]  /*32c0*/  MOV R7, R33 ;  /* 0x0000002100077202 */ /* 0x000fce0000000f00 */
.L_x_100:
[----:B01-34-:R-:W-:Y:S01]  /*32d0*/  IMAD.IADD R3, R6, 0x1, R7 ;  /* 0x0000000106037824 */ /* 0x01bfe200078e0207 */
[----:B------:R-:W-:-:S03]  /*32e0*/  IADD3 R7, PT, PT, R7, UR14, RZ ;  /* 0x0000000e07077c10 */ /* 0x000fc6000fffe0ff */
[----:B--2---:R-:W-:Y:S01]  /*32f0*/  IMAD.WIDE R2, R3, 0x2, R4 ;  /* 0x0000000203027825 */ /* 0x004fe200078e0204 */
[----:B------:R-:W-:-:S04]  /*3300*/  ISETP.GE.AND P1, PT, R7, R12, PT ;  /* 0x0000000c0700720c */ /* 0x000fc80003f26270 */
[----:B------:R0:W-:Y:S09]  /*3310*/  STG.E.U16 desc[UR10][R2.64], RZ ;  /* 0x000000ff02007986 */ /* 0x0001f2000c10150a */
[----:B------:R-:W-:Y:S05]  /*3320*/  @!P1 BRA `(.L_x_100) ;  /* 0xfffffffc00e89947 */ /* 0x000fea000383ffff */
.L_x_99:
[----:B------:R-:W-:Y:S05]  /*3330*/  BSYNC.RECONVERGENT B0 ;  /* 0x0000000000007941 */ /* 0x000fea0003800200 */
.L_x_98:
[C---:B------:R-:W-:Y:S01]  /*3340*/  ISETP.LE.OR P0, PT, R0.reuse, UR9, P0 ;  /* 0x0000000900007c0c */ /* 0x040fe20008703670 */
[----:B------:R-:W-:Y:S01]  /*3350*/  UIADD3 UR8, UPT, UPT, UR7, 0xb, URZ ;  /* 0x0000000b07087890 */ /* 0x000fe2000fffe0ff */
[----:B------:R-:W-:Y:S01]  /*3360*/  BSSY.RECONVERGENT B0, `(.L_x_101) ;  /* 0x000000d000007945 */ /* 0x000fe20003800200 */
[----:B------:R-:W-:Y:S02]  /*3370*/  ISETP.GE.AND P1, PT, R33, R12, PT ;  /* 0x0000000c2100720c */ /* 0x000fe40003f26270 */
[----:B------:R-:W-:-:S08]  /*3380*/  ISETP.LE.OR P6, PT, R0, UR12, P6 ;  /* 0x0000000c00007c0c */ /* 0x000fd0000b7c3670 */
[----:B------:R-:W-:Y:S05]  /*3390*/  @P0 BRA `(.L_x_102) ;  /* 0x0000000000240947 */ /* 0x000fea0003800000 */
[----:B--2---:R-:W2:Y:S01]  /*33a0*/  LDC.64 R4, c[0x0][0x398] ;  /* 0x0000e600ff047b82 */ /* 0x004ea20000000a00 */
[----:B------:R-:W-:Y:S02]  /*33b0*/  IMAD R6, R12, UR9, R32 ;  /* 0x000000090c067c24 */ /* 0x000fe4000f8e0220 */
[----:B------:R-:W-:-:S07]  /*33c0*/  IMAD.MOV.U32 R7, RZ, RZ, R33 ;  /* 0x000000ffff077224 */ /* 0x000fce00078e0021 */
.L_x_103:
[----:B01-34-:R-:W-:Y:S01]  /*33d0*/  IADD3 R3, PT, PT, R6, R7, RZ ;  /* 0x0000000706037210 */ /* 0x01bfe20007ffe0ff */
[----:B------:R-:W-:-:S04]  /*33e0*/  VIADD R7, R7, UR14 ;  /* 0x0000000e07077c36 */ /* 0x000fc80008000000 */
[----:B--2---:R-:W-:Y:S01]  /*33f0*/  IMAD.WIDE R2, R3, 0x2, R4 ;  /* 0x0000000203027825 */ /* 0x004fe200078e0204 */
[----:B------:R-:W-:-:S04]  /*3400*/  ISETP.GE.AND P0, PT, R7, R12, PT ;  /* 0x0000000c0700720c */ /* 0x000fc80003f06270 */
[----:B------:R0:W-:Y:S09]  /*3410*/  STG.E.U16 desc[UR10][R2.64], RZ ;  /* 0x000000ff02007986 */ /* 0x0001f2000c10150a */
[----:B------:R-:W-:Y:S05]  /*3420*/  @!P0 BRA `(.L_x_103) ;  /* 0xfffffffc00e88947 */ /* 0x000fea000383ffff */
.L_x_102:
[----:B------:R-:W-:Y:S05]  /*3430*/  BSYNC.RECONVERGENT B0 ;  /* 0x0000000000007941 */ /* 0x000fea0003800200 */
.L_x_101:
[----:B------:R-:W-:Y:S01]  /*3440*/  UIADD3 UR9, UPT, UPT, UR7, 0xc, URZ ;  /* 0x0000000c07097890 */ /* 0x000fe2000fffe0ff */
[----:B------:R-:W-:Y:S01]  /*3450*/  BSSY.RECONVERGENT B0, `(.L_x_104) ;  /* 0x000000c000007945 */ /* 0x000fe20003800200 */
[----:B------:R-:W-:-:S03]  /*3460*/  ISETP.GE.AND P0, PT, R33, R12, PT ;  /* 0x0000000c2100720c */ /* 0x000fc60003f06270 */
[----:B------:R-:W-:Y:S10]  /*3470*/  @P6 BRA `(.L_x_105) ;  /* 0x0000000000246947 */ /* 0x000ff40003800000 */
[----:B--2---:R-:W2:Y:S01]  /*3480*/  LDC.64 R4, c[0x0][0x398] ;  /* 0x0000e600ff047b82 */ /* 0x004ea20000000a00 */
[----:B------:R-:W-:Y:S01]  /*3490*/  IMAD R6, R12, UR12, R32 ;  /* 0x0000000c0c067c24 */ /* 0x000fe2000f8e0220 */
[----:B------:R-:W-:-:S07]  /*34a0*/  MOV R7, R33 ;  /* 0x0000002100077202 */ /* 0x000fce0000000f00 */
.L_x_106:
[----:B01-34-:R-:W-:Y:S01]  /*34b0*/  IMAD.IADD R3, R6, 0x1, R7 ;  /* 0x0000000106037824 */ /* 0x01bfe200078e0207 */
[----:B------:R-:W-:-:S03]  /*34c0*/  IADD3 R7, PT, PT, R7, UR14, RZ ;  /* 0x0000000e07077c10 */ /* 0x000fc6000fffe0ff */
[----:B--2---:R-:W-:Y:S01]  /*34d0*/  IMAD.WIDE R2, R3, 0x2, R4 ;  /* 0x0000000203027825 */ /* 0x004fe200078e0204 */
[----:B------:R-:W-:-:S04]  /*34e0*/  ISETP.GE.AND P6, PT, R7, R12, PT ;  /* 0x0000000c0700720c */ /* 0x000fc80003fc6270 */
[----:B------:R0:W-:Y:S09]  /*34f0*/  STG.E.U16 desc[UR10][R2.64], RZ ;  /* 0x000000ff02007986 */ /* 0x0001f2000c10150a */
[----:B------:R-:W-:Y:S05]  /*3500*/  @!P6 BRA `(.L_x_106) ;  /* 0xfffffffc00e8e947 */ /* 0x000fea000383ffff */
.L_x_105:
[----:B------:R-:W-:Y:S05]  /*3510*/  BSYNC.RECONVERGENT B0 ;  /* 0x0000000000007941 */ /* 0x000fea0003800200 */
.L_x_104:
        /* <DEDUP_REMOVED lines=9> */
.L_x_109:
[----:B01-34-:R-:W-:Y:S01]  /*35b0*/  IADD3 R3, PT, PT, R6, R7, RZ ;  /* 0x0000000706037210 */ /* 0x01bfe20007ffe0ff */
[----:B------:R-:W-:-:S04]  /*35c0*/  VIADD R7, R7, UR14 ;  /* 0x0000000e07077c36 */ /* 0x000fc80008000000 */
[----:B--2---:R-:W-:Y:S01]  /*35d0*/  IMAD.WIDE R2, R3, 0x2, R4 ;  /* 0x0000000203027825 */ /* 0x004fe200078e0204 */
[----:B------:R-:W-:-:S04]  /*35e0*/  ISETP.GE.AND P5, PT, R7, R12, PT ;  /* 0x0000000c0700720c */ /* 0x000fc80003fa6270 */
[----:B------:R0:W-:Y:S09]  /*35f0*/  STG.E.U16 desc[UR10][R2.64], RZ ;  /* 0x000000ff02007986 */ /* 0x0001f2000c10150a */
[----:B------:R-:W-:Y:S05]  /*3600*/  @!P5 BRA `(.L_x_109) ;  /* 0xfffffffc00e8d947 */ /* 0x000fea000383ffff */
.L_x_108:
[----:B------:R-:W-:Y:S05]  /*3610*/  BSYNC.RECONVERGENT B0 ;  /* 0x0000000000007941 */ /* 0x000fea0003800200 */
.L_x_107:
[----:B------:R-:W-:Y:S01]  /*3620*/  UIADD3 UR13, UPT, UPT, UR7, 0xe, URZ ;  /* 0x0000000e070d7890 */ /* 0x000fe2000fffe0ff */
[----:B------:R-:W-:Y:S01]  /*3630*/  BSSY.RECONVERGENT B0, `(.L_x_110) ;  /* 0x000000c000007945 */ /* 0x000fe20003800200 */
[----:B------:R-:W-:-:S03]  /*3640*/  ISETP.GE.AND P5, PT, R33, R12, PT ;  /* 0x0000000c2100720c */ /* 0x000fc60003fa6270 */
[----:B------:R-:W-:Y:S10]  /*3650*/  @P4 BRA `(.L_x_111) ;  /* 0x0000000000244947 */ /* 0x000ff40003800000 */
[----:B--2---:R-:W2:Y:S01]  /*3660*/  LDC.64 R4, c[0x0][0x398] ;  /* 0x0000e600ff047b82 */ /* 0x004ea20000000a00 */
[----:B------:R-:W-:Y:S01]  /*3670*/  IMAD R6, R12, UR4, R32 ;  /* 0x000000040c067c24 */ /* 0x000fe2000f8e0220 */
[----:B------:R-:W-:-:S07]  /*3680*/  MOV R7, R33 ;  /* 0x0000002100077202 */ /* 0x000fce0000000f00 */
.L_x_112:
[----:B01-34-:R-:W-:Y:S01]  /*3690*/  IMAD.IADD R3, R6, 0x1, R7 ;  /* 0x0000000106037824 */ /* 0x01bfe200078e0207 */
[----:B------:R-:W-:-:S03]  /*36a0*/  IADD3 R7, PT, PT, R7, UR14, RZ ;  /* 0x0000000e07077c10 */ /* 0x000fc6000fffe0ff */
[----:B--2---:R-:W-:Y:S01]  /*36b0*/  IMAD.WIDE R2, R3, 0x2, R4 ;  /* 0x0000000203027825 */ /* 0x004fe200078e0204 */
[----:B------:R-:W-:-:S04]  /*36c0*/  ISETP.GE.AND P4, PT, R7, R12, PT ;  /* 0x0000000c0700720c */ /* 0x000fc80003f86270 */
[----:B------:R0:W-:Y:S09]  /*36d0*/  STG.E.U16 desc[UR10][R2.64], RZ ;  /* 0x000000ff02007986 */ /* 0x0001f2000c10150a */
[----:B------:R-:W-:Y:S05]  /*36e0*/  @!P4 BRA `(.L_x_112) ;  /* 0xfffffffc00e8c947 */ /* 0x000fea000383ffff */
.L_x_111:
[----:B------:R-:W-:Y:S05]  /*36f0*/  BSYNC.RECONVERGENT B0 ;  /* 0x0000000000007941 */ /* 0x000fea0003800200 */
.L_x_110:
[C---:B------:R-:W-:Y:S01]  /*3700*/  ISETP.LE.OR P3, PT, R0.reuse, UR5, P3 ;  /* 0x0000000500007c0c */ /* 0x040fe20009f63670 */
[----:B------:R-:W-:Y:S01]  /*3710*/  UIADD3 UR4, UPT, UPT, UR7, 0xf, URZ ;  /* 0x0000000f07047890 */ /* 0x000fe2000fffe0ff */
[----:B------:R-:W-:Y:S01]  /*3720*/  ISETP.GE.AND P4, PT, R33, R12, PT ;  /* 0x0000000c2100720c */ /* 0x000fe20003f86270 */
[----:B------:R-:W-:Y:S01]  /*3730*/  BSSY.RECONVERGENT B0, `(.L_x_113) ;  /* 0x0000011000007945 */ /* 0x000fe20003800200 */
[C---:B------:R-:W-:Y:S02]  /*3740*/  ISETP.LE.OR P2, PT, R0.reuse, UR6, P2 ;  /* 0x0000000600007c0c */ /* 0x040fe40009743670 */
[C---:B------:R-:W-:Y:S02]  /*3750*/  ISETP.LE.OR P1, PT, R0.reuse, UR8, P1 ;  /* 0x0000000800007c0c */ /* 0x040fe40008f23670 */
[C---:B------:R-:W-:Y:S02]  /*3760*/  ISETP.LE.OR P0, PT, R0.reuse, UR9, P0 ;  /* 0x0000000900007c0c */ /* 0x040fe40008703670 */
[----:B------:R-:W-:-:S02]  /*3770*/  ISETP.LE.OR P6, PT, R0, UR12, P6 ;  /* 0x0000000c00007c0c */ /* 0x000fc4000b7c3670 */
[C---:B------:R-:W-:Y:S02]  /*3780*/  ISETP.LE.OR P5, PT, R0.reuse, UR13, P5 ;  /* 0x0000000d00007c0c */ /* 0x040fe4000afa3670 */
[----:B------:R-:W-:Y:S01]  /*3790*/  ISETP.LE.OR P4, PT, R0, UR4, P4 ;  /* 0x0000000400007c0c */ /* 0x000fe2000a783670 */
[----:B------:R-:W-:-:S12]  /*37a0*/  @P3 BRA `(.L_x_114) ;  /* 0x0000000000243947 */ /* 0x000fd80003800000 */
[----:B--2---:R-:W2:Y:S01]  /*37b0*/  LDC.64 R4, c[0x0][0x398] ;  /* 0x0000e600ff047b82 */ /* 0x004ea20000000a00 */
[----:B------:R-:W-:Y:S02]  /*37c0*/  IMAD R0, R12, UR5, R32 ;  /* 0x000000050c007c24 */ /* 0x000fe4000f8e0220 */
[----:B------:R-:W-:-:S07]  /*37d0*/  IMAD.MOV.U32 R7, RZ, RZ, R33 ;  /* 0x000000ffff077224 */ /* 0x000fce00078e0021 */
.L_x_115:
[----:B01-34-:R-:W-:Y:S01]  /*37e0*/  IADD3 R3, PT, PT, R0, R7, RZ ;  /* 0x0000000700037210 */ /* 0x01bfe20007ffe0ff */
[----:B------:R-:W-:-:S04]  /*37f0*/  VIADD R7, R7, UR14 ;  /* 0x0000000e07077c36 */ /* 0x000fc80008000000 */
[----:B--2---:R-:W-:Y:S01]  /*3800*/  IMAD.WIDE R2, R3, 0x2, R4 ;  /* 0x0000000203027825 */ /* 0x004fe200078e0204 */
[----:B------:R-:W-:-:S04]  /*3810*/  ISETP.GE.AND P3, PT, R7, R12, PT ;  /* 0x0000000c0700720c */ /* 0x000fc80003f66270 */
[----:B------:R0:W-:Y:S09]  /*3820*/  STG.E.U16 desc[UR10][R2.64], RZ ;  /* 0x000000ff02007986 */ /* 0x0001f2000c10150a */
[----:B------:R-:W-:Y:S05]  /*3830*/  @!P3 BRA `(.L_x_115) ;  /* 0xfffffffc00e8b947 */ /* 0x000fea000383ffff */
.L_x_114:
[----:B------:R-:W-:Y:S05]  /*3840*/  BSYNC.RECONVERGENT B0 ;  /* 0x0000000000007941 */ /* 0x000fea0003800200 */
.L_x_113:
[----:B------:R-:W-:Y:S04]  /*3850*/  BSSY.RECONVERGENT B0, `(.L_x_116) ;  /* 0x000000b000007945 */ /* 0x000fe80003800200 */
[----:B------:R-:W-:Y:S05]  /*3860*/  @P2 BRA `(.L_x_117) ;  /* 0x0000000000242947 */ /* 0x000fea0003800000 */
[----:B--2---:R-:W2:Y:S01]  /*3870*/  LDC.64 R4, c[0x0][0x398] ;  /* 0x0000e600ff047b82 */ /* 0x004ea20000000a00 */
[----:B------:R-:W-:Y:S01]  /*3880*/  IMAD R0, R12, UR6, R32 ;  /* 0x000000060c007c24 */ /* 0x000fe2000f8e0220 */
[----:B------:R-:W-:-:S07]  /*3890*/  MOV R7, R33 ;  /* 0x0000002100077202 */ /* 0x000fce0000000f00 */
.L_x_118:
[----:B01-34-:R-:W-:Y:S01]  /*38a0*/  IMAD.IADD R3, R0, 0x1, R7 ;  /* 0x0000000100037824 */ /* 0x01bfe200078e0207 */
[----:B------:R-:W-:-:S03]  /*38b0*/  IADD3 R7, PT, PT, R7, UR14, RZ ;  /* 0x0000000e07077c10 */ /* 0x000fc6000fffe0ff */
[----:B--2---:R-:W-:Y:S01]  /*38c0*/  IMAD.WIDE R2, R3, 0x2, R4 ;  /* 0x0000000203027825 */ /* 0x004fe200078e0204 */
[----:B------:R-:W-:-:S04]  /*38d0*/  ISETP.GE.AND P2, PT, R7, R12, PT ;  /* 0x0000000c0700720c */ /* 0x000fc80003f46270 */
[----:B------:R0:W-:Y:S09]  /*38e0*/  STG.E.U16 desc[UR10][R2.64], RZ ;  /* 0x000000ff02007986 */ /* 0x0001f2000c10150a */
[----:B------:R-:W-:Y:S05]  /*38f0*/  @!P2 BRA `(.L_x_118) ;  /* 0xfffffffc00e8a947 */ /* 0x000fea000383ffff */
.L_x_117:
[----:B------:R-:W-:Y:S05]  /*3900*/  BSYNC.RECONVERGENT B0 ;  /* 0x0000000000007941 */ /* 0x000fea0003800200 */
.L_x_116:
[----:B------:R-:W-:Y:S04]  /*3910*/  BSSY.RECONVERGENT B0, `(.L_x_119) ;  /* 0x000000b000007945 */ /* 0x000fe80003800200 */
[----:B------:R-:W-:Y:S05]  /*3920*/  @P1 BRA `(.L_x_120) ;  /* 0x0000000000241947 */ /* 0x000fea0003800000 */
[----:B--2---:R-:W2:Y:S01]  /*3930*/  LDC.64 R4, c[0x0][0x398] ;  /* 0x0000e600ff047b82 */ /* 0x004ea20000000a00 */
[----:B------:R-:W-:Y:S02]  /*3940*/  IMAD R0, R12, UR8, R32 ;  /* 0x000000080c007c24 */ /* 0x000fe4000f8e0220 */
[----:B------:R-:W-:-:S07]  /*3950*/  IMAD.MOV.U32 R7, RZ, RZ, R33 ;  /* 0x000000ffff077224 */ /* 0x000fce00078e0021 */
.L_x_121:
[----:B01-34-:R-:W-:Y:S01]  /*3960*/  IADD3 R3, PT, PT, R0, R7, RZ ;  /* 0x0000000700037210 */ /* 0x01bfe20007ffe0ff */
[----:B------:R-:W-:-:S04]  /*3970*/  VIADD R7, R7, UR14 ;  /* 0x0000000e07077c36 */ /* 0x000fc80008000000 */
[----:B--2---:R-:W-:Y:S01]  /*3980*/  IMAD.WIDE R2, R3, 0x2, R4 ;  /* 0x0000000203027825 */ /* 0x004fe200078e0204 */
[----:B------:R-:W-:-:S04]  /*3990*/  ISETP.GE.AND P1, PT, R7, R12, PT ;  /* 0x0000000c0700720c */ /* 0x000fc80003f26270 */
[----:B------:R0:W-:Y:S09]  /*39a0*/  STG.E.U16 desc[UR10][R2.64], RZ ;  /* 0x000000ff02007986 */ /* 0x0001f2000c10150a */
[----:B------:R-:W-:Y:S05]  /*39b0*/  @!P1 BRA `(.L_x_121) ;  /* 0xfffffffc00e89947 */ /* 0x000fea000383ffff */
.L_x_120:
[----:B------:R-:W-:Y:S05]  /*39c0*/  BSYNC.RECONVERGENT B0 ;  /* 0x0000000000007941 */ /* 0x000fea0003800200 */
.L_x_119:
[----:B------:R-:W-:Y:S04]  /*39d0*/  BSSY.RECONVERGENT B0, `(.L_x_122) ;  /* 0x000000b000007945 */ /* 0x000fe80003800200 */
[----:B------:R-:W-:Y:S05]  /*39e0*/  @P0 BRA `(.L_x_123) ;  /* 0x0000000000240947 */ /* 0x000fea0003800000 */
[----:B--2---:R-:W2:Y:S01]  /*39f0*/  LDC.64 R4, c[0x0][0x398] ;  /* 0x0000e600ff047b82 */ /* 0x004ea20000000a00 */
[----:B------:R-:W-:Y:S01]  /*3a00*/  IMAD R0, R12, UR9, R32 ;  /* 0x000000090c007c24 */ /* 0x000fe2000f8e0220 */
[----:B------:R-:W-:-:S07]  /*3a10*/  MOV R7, R33 ;  /* 0x0000002100077202 */ /* 0x000fce0000000f00 */
.L_x_124:
[----:B01-34-:R-:W-:Y:S01]  /*3a20*/  IMAD.IADD R3, R0, 0x1, R7 ;  /* 0x0000000100037824 */ /* 0x01bfe200078e0207 */
[----:B------:R-:W-:-:S03]  /*3a30*/  IADD3 R7, PT, PT, R7, UR14, RZ ;  /* 0x0000000e07077c10 */ /* 0x000fc6000fffe0ff */
[----:B--2---:R-:W-:Y:S01]  /*3a40*/  IMAD.WIDE R2, R3, 0x2, R4 ;  /* 0x0000000203027825 */ /* 0x004fe200078e0204 */
[----:B------:R-:W-:-:S04]  /*3a50*/  ISETP.GE.AND P0, PT, R7, R12, PT ;  /* 0x0000000c0700720c */ /* 0x000fc80003f06270 */
[----:B------:R0:W-:Y:S09]  /*3a60*/  STG.E.U16 desc[UR10][R2.64], RZ ;  /* 0x000000ff02007986 */ /* 0x0001f2000c10150a */
[----:B------:R-:W-:Y:S05]  /*3a70*/  @!P0 BRA `(.L_x_124) ;  /* 0xfffffffc00e88947 */ /* 0x000fea000383ffff */
.L_x_123:
[----:B------:R-:W-:Y:S05]  /*3a80*/  BSYNC.RECONVERGENT B0 ;  /* 0x0000000000007941 */ /* 0x000fea0003800200 */
.L_x_122:
[----:B------:R-:W-:Y:S04]  /*3a90*/  BSSY.RECONVERGENT B0, `(.L_x_125) ;  /* 0x000000b000007945 */ /* 0x000fe80003800200 */
[----:B------:R-:W-:Y:S05]  /*3aa0*/  @P6 BRA `(.L_x_126) ;  /* 0x0000000000246947 */ /* 0x000fea0003800000 */
[----:B--2---:R-:W2:Y:S01]  /*3ab0*/  LDC.64 R4, c[0x0][0x398] ;  /* 0x0000e600ff047b82 */ /* 0x004ea20000000a00 */
[----:B------:R-:W-:Y:S02]  /*3ac0*/  IMAD R0, R12, UR12, R32 ;  /* 0x0000000c0c007c24 */ /* 0x000fe4000f8e0220 */
[----:B------:R-:W-:-:S07]  /*3ad0*/  IMAD.MOV.U32 R7, RZ, RZ, R33 ;  /* 0x000000ffff077224 */ /* 0x000fce00078e0021 */
.L_x_127:
[----:B01-34-:R-:W-:Y:S01]  /*3ae0*/  IADD3 R3, PT, PT, R0, R7, RZ ;  /* 0x0000000700037210 */ /* 0x01bfe20007ffe0ff */
[----:B------:R-:W-:-:S04]  /*3af0*/  VIADD R7, R7, UR14 ;  /* 0x0000000e07077c36 */ /* 0x000fc80008000000 */
[----:B--2---:R-:W-:Y:S01]  /*3b00*/  IMAD.WIDE R2, R3, 0x2, R4 ;  /* 0x0000000203027825 */ /* 0x004fe200078e0204 */
[----:B------:R-:W-:-:S04]  /*3b10*/  ISETP.GE.AND P0, PT, R7, R12, PT ;  /* 0x0000000c0700720c */ /* 0x000fc80003f06270 */
[----:B------:R0:W-:Y:S09]  /*3b20*/  STG.E.U16 desc[UR10][R2.64], RZ ;  /* 0x000000ff02007986 */ /* 0x0001f2000c10150a */
[----:B------:R-:W-:Y:S05]  /*3b30*/  @!P0 BRA `(.L_x_127) ;  /* 0xfffffffc00e88947 */ /* 0x000fea000383ffff */
.L_x_126:
[----:B------:R-:W-:Y:S05]  /*3b40*/  BSYNC.RECONVERGENT B0 ;  /* 0x0000000000007941 */ /* 0x000fea0003800200 */
.L_x_125:
[----:B------:R-:W-:Y:S04]  /*3b50*/  BSSY.RECONVERGENT B0, `(.L_x_128) ;  /* 0x000000b000007945 */ /* 0x000fe80003800200 */
[----:B------:R-:W-:Y:S05]  /*3b60*/  @P5 BRA `(.L_x_129) ;  /* 0x0000000000245947 */ /* 0x000fea0003800000 */
[----:B--2---:R-:W2:Y:S01]  /*3b70*/  LDC.64 R4, c[0x0][0x398] ;  /* 0x0000e600ff047b82 */ /* 0x004ea20000000a00 */
[----:B------:R-:W-:Y:S01]  /*3b80*/  IMAD R0, R12, UR13, R32 ;  /* 0x0000000d0c007c24 */ /* 0x000fe2000f8e0220 */
[----:B------:R-:W-:-:S07]  /*3b90*/  MOV R7, R33 ;  /* 0x0000002100077202 */ /* 0x000fce0000000f00 */
.L_x_130:
[----:B01-34-:R-:W-:Y:S01]  /*3ba0*/  IMAD.IADD R3, R0, 0x1, R7 ;  /* 0x0000000100037824 */ /* 0x01bfe200078e0207 */
[----:B------:R-:W-:-:S03]  /*3bb0*/  IADD3 R7, PT, PT, R7, UR14, RZ ;  /* 0x0000000e07077c10 */ /* 0x000fc6000fffe0ff */
[----:B--2---:R-:W-:Y:S01]  /*3bc0*/  IMAD.WIDE R2, R3, 0x2, R4 ;  /* 0x0000000203027825 */ /* 0x004fe200078e0204 */
[----:B------:R-:W-:-:S04]  /*3bd0*/  ISETP.GE.AND P0, PT, R7, R12, PT ;  /* 0x0000000c0700720c */ /* 0x000fc80003f06270 */
[----:B------:R0:W-:Y:S09]  /*3be0*/  STG.E.U16 desc[UR10][R2.64], RZ ;  /* 0x000000ff02007986 */ /* 0x0001f2000c10150a */
[----:B------:R-:W-:Y:S05]  /*3bf0*/  @!P0 BRA `(.L_x_130) ;  /* 0xfffffffc00e88947 */ /* 0x000fea000383ffff */
.L_x_129:
[----:B------:R-:W-:Y:S05]  /*3c00*/  BSYNC.RECONVERGENT B0 ;  /* 0x0000000000007941 */ /* 0x000fea0003800200 */
.L_x_128:
[----:B------:R-:W-:Y:S05]  /*3c10*/  @P4 EXIT ;  /* 0x000000000000494d */ /* 0x000fea0003800000 */
[----:B--2---:R-:W2:Y:S01]  /*3c20*/  LDC.64 R4, c[0x0][0x398] ;  /* 0x0000e600ff047b82 */ /* 0x004ea20000000a00 */
[----:B------:R-:W-:-:S07]  /*3c30*/  IMAD R32, R12, UR4, R32 ;  /* 0x000000040c207c24 */ /* 0x000fce000f8e0220 */
.L_x_131:
[----:B01-34-:R-:W-:Y:S01]  /*3c40*/  IMAD.IADD R3, R32, 0x1, R33 ;  /* 0x0000000120037824 */ /* 0x01bfe200078e0221 */
[----:B------:R-:W-:-:S03]  /*3c50*/  IADD3 R33, PT, PT, R33, UR14, RZ ;  /* 0x0000000e21217c10 */ /* 0x000fc6000fffe0ff */
[----:B--2---:R-:W-:Y:S01]  /*3c60*/  IMAD.WIDE R2, R3, 0x2, R4 ;  /* 0x0000000203027825 */ /* 0x004fe200078e0204 */
[----:B------:R-:W-:-:S04]  /*3c70*/  ISETP.GE.AND P0, PT, R33, R12, PT ;  /* 0x0000000c2100720c */ /* 0x000fc80003f06270 */
[----:B------:R0:W-:Y:S09]  /*3c80*/  STG.E.U16 desc[UR10][R2.64], RZ ;  /* 0x000000ff02007986 */ /* 0x0001f2000c10150a */
[----:B------:R-:W-:Y:S05]  /*3c90*/  @!P0 BRA `(.L_x_131) ;  /* 0xfffffffc00e88947 */ /* 0x000fea000383ffff */
[----:B------:R-:W-:Y:S05]  /*3ca0*/  EXIT ;  /* 0x000000000000794d */ /* 0x000fea0003800000 */
.L_x_132:
        /* <DEDUP_REMOVED lines=13> */
.L_x_135:


//--------------------- .nv.shared._Z25attention_fwd_bf16_scalarPK13__nv_bfloat16S1_S1_PS_iiiiif --------------------------
	.section	.nv.shared._Z25attention_fwd_bf16_scalarPK13__nv_bfloat16S1_S1_PS_iiiiif,"aw",@nobits
	.sectionflags	@""
	.align	16
	.zero		1024


//--------------------- .nv.shared.reserved.0     --------------------------
	.section	.nv.shared.reserved.0,"aw",@nobits
	.weak		__nv_reservedSMEM_offset_0_alias
	.size		__nv_reservedSMEM_offset_0_alias, 0, 64
	.other		__nv_reservedSMEM_offset_0_alias,@"STO_CUDA_RESERVED_SHARED STV_DEFAULT"
__nv_reservedSMEM_offset_0_alias:
	.zero		0
	.zero		64


//--------------------- .nv.shared._Z23attention_fwd_bf16_wmmaPK13__nv_bfloat16S1_S1_PS_iiiiif --------------------------
	.section	.nv.shared._Z23attention_fwd_bf16_wmmaPK13__nv_bfloat16S1_S1_PS_iiiiif,"aw",@nobits
	.sectionflags	@""
	.align	16
	.zero		1024


//--------------------- .nv.constant0._Z25attention_fwd_bf16_scalarPK13__nv_bfloat16S1_S1_PS_iiiiif --------------------------
	.section	.nv.constant0._Z25attention_fwd_bf16_scalarPK13__nv_bfloat16S1_S1_PS_iiiiif,"a",@progbits
	.sectionflags	@""
	.align	4
.nv.constant0._Z25attention_fwd_bf16_scalarPK13__nv_bfloat16S1_S1_PS_iiiiif:
	.zero		952


//--------------------- .nv.constant0._Z23attention_fwd_bf16_wmmaPK13__nv_bfloat16S1_S1_PS_iiiiif --------------------------
	.section	.nv.constant0._Z23attention_fwd_bf16_wmmaPK13__nv_bfloat16S1_S1_PS_iiiiif,"a",@progbits
	.sectionflags	@""
	.align	4
.nv.constant0._Z23attention_fwd_bf16_wmmaPK13__nv_bfloat16S1_S1_PS_iiiiif:
	.zero		952


//--------------------- SYMBOLS --------------------------

	.type		.nv.reservedSmem.offset0,@object
	.size		.nv.reservedSmem.offset0,0x4
	.type		.nv.reservedSmem.cap,@object
	.size		.nv.reservedSmem.cap,0x4
